//
// Generated by NVIDIA NVVM Compiler
//
// Compiler Build ID: CL-36424714
// Cuda compilation tools, release 13.0, V13.0.88
// Based on NVVM 20.0.0
//

.version 9.0
.target sm_100
.address_size 64

	// .globl	_Z16Saxis_InitializePfffi
.extern .shared .align 16 .b8 Array[];

.visible .entry _Z16Saxis_InitializePfffi(
	.param .u64 .ptr .align 1 _Z16Saxis_InitializePfffi_param_0,
	.param .f32 _Z16Saxis_InitializePfffi_param_1,
	.param .f32 _Z16Saxis_InitializePfffi_param_2,
	.param .u32 _Z16Saxis_InitializePfffi_param_3
)
{
	.reg .pred 	%p<2>;
	.reg .b32 	%r<6>;
	.reg .b32 	%f<5>;
	.reg .b64 	%rd<5>;

	ld.param.u64 	%rd1, [_Z16Saxis_InitializePfffi_param_0];
	ld.param.f32 	%f1, [_Z16Saxis_InitializePfffi_param_1];
	ld.param.f32 	%f2, [_Z16Saxis_InitializePfffi_param_2];
	ld.param.u32 	%r2, [_Z16Saxis_InitializePfffi_param_3];
	mov.u32 	%r3, %tid.x;
	mov.u32 	%r4, %ntid.x;
	mov.u32 	%r5, %ctaid.x;
	mad.lo.s32 	%r1, %r4, %r5, %r3;
	setp.ge.s32 	%p1, %r1, %r2;
	@%p1 bra 	$L__BB0_2;
	cvta.to.global.u64 	%rd2, %rd1;
	cvt.rn.f32.s32 	%f3, %r1;
	fma.rn.f32 	%f4, %f2, %f3, %f1;
	mul.wide.s32 	%rd3, %r1, 4;
	add.s64 	%rd4, %rd2, %rd3;
	st.global.f32 	[%rd4], %f4;
$L__BB0_2:
	ret;

}
	// .globl	_Z4CallPfPKffi
.visible .entry _Z4CallPfPKffi(
	.param .u64 .ptr .align 1 _Z4CallPfPKffi_param_0,
	.param .u64 .ptr .align 1 _Z4CallPfPKffi_param_1,
	.param .f32 _Z4CallPfPKffi_param_2,
	.param .u32 _Z4CallPfPKffi_param_3
)
{
	.reg .pred 	%p<2>;
	.reg .b32 	%r<6>;
	.reg .b32 	%f<5>;
	.reg .b64 	%rd<8>;

	ld.param.u64 	%rd1, [_Z4CallPfPKffi_param_0];
	ld.param.u64 	%rd2, [_Z4CallPfPKffi_param_1];
	ld.param.f32 	%f1, [_Z4CallPfPKffi_param_2];
	ld.param.u32 	%r2, [_Z4CallPfPKffi_param_3];
	mov.u32 	%r3, %tid.x;
	mov.u32 	%r4, %ntid.x;
	mov.u32 	%r5, %ctaid.x;
	mad.lo.s32 	%r1, %r4, %r5, %r3;
	setp.ge.s32 	%p1, %r1, %r2;
	@%p1 bra 	$L__BB1_2;
	cvta.to.global.u64 	%rd3, %rd2;
	cvta.to.global.u64 	%rd4, %rd1;
	mul.wide.s32 	%rd5, %r1, 4;
	add.s64 	%rd6, %rd3, %rd5;
	ld.global.nc.f32 	%f2, [%rd6];
	sub.f32 	%f3, %f2, %f1;
	max.f32 	%f4, %f3, 0f00000000;
	add.s64 	%rd7, %rd4, %rd5;
	st.global.f32 	[%rd7], %f4;
$L__BB1_2:
	ret;

}
	// .globl	_Z3PutPfPKffi
.visible .entry _Z3PutPfPKffi(
	.param .u64 .ptr .align 1 _Z3PutPfPKffi_param_0,
	.param .u64 .ptr .align 1 _Z3PutPfPKffi_param_1,
	.param .f32 _Z3PutPfPKffi_param_2,
	.param .u32 _Z3PutPfPKffi_param_3
)
{
	.reg .pred 	%p<2>;
	.reg .b32 	%r<6>;
	.reg .b32 	%f<5>;
	.reg .b64 	%rd<8>;

	ld.param.u64 	%rd1, [_Z3PutPfPKffi_param_0];
	ld.param.u64 	%rd2, [_Z3PutPfPKffi_param_1];
	ld.param.f32 	%f1, [_Z3PutPfPKffi_param_2];
	ld.param.u32 	%r2, [_Z3PutPfPKffi_param_3];
	mov.u32 	%r3, %tid.x;
	mov.u32 	%r4, %ntid.x;
	mov.u32 	%r5, %ctaid.x;
	mad.lo.s32 	%r1, %r4, %r5, %r3;
	setp.ge.s32 	%p1, %r1, %r2;
	@%p1 bra 	$L__BB2_2;
	cvta.to.global.u64 	%rd3, %rd2;
	cvta.to.global.u64 	%rd4, %rd1;
	mul.wide.s32 	%rd5, %r1, 4;
	add.s64 	%rd6, %rd3, %rd5;
	ld.global.nc.f32 	%f2, [%rd6];
	sub.f32 	%f3, %f1, %f2;
	max.f32 	%f4, %f3, 0f00000000;
	add.s64 	%rd7, %rd4, %rd5;
	st.global.f32 	[%rd7], %f4;
$L__BB2_2:
	ret;

}
	// .globl	_Z24MaxBoundary_EuropeanCallPffPKfS1_fi
.visible .entry _Z24MaxBoundary_EuropeanCallPffPKfS1_fi(
	.param .u64 .ptr .align 1 _Z24MaxBoundary_EuropeanCallPffPKfS1_fi_param_0,
	.param .f32 _Z24MaxBoundary_EuropeanCallPffPKfS1_fi_param_1,
	.param .u64 .ptr .align 1 _Z24MaxBoundary_EuropeanCallPffPKfS1_fi_param_2,
	.param .u64 .ptr .align 1 _Z24MaxBoundary_EuropeanCallPffPKfS1_fi_param_3,
	.param .f32 _Z24MaxBoundary_EuropeanCallPffPKfS1_fi_param_4,
	.param .u32 _Z24MaxBoundary_EuropeanCallPffPKfS1_fi_param_5
)
{
	.reg .pred 	%p<2>;
	.reg .b32 	%r<6>;
	.reg .b32 	%f<12>;
	.reg .b64 	%rd<11>;

	ld.param.u64 	%rd1, [_Z24MaxBoundary_EuropeanCallPffPKfS1_fi_param_0];
	ld.param.f32 	%f1, [_Z24MaxBoundary_EuropeanCallPffPKfS1_fi_param_1];
	ld.param.u64 	%rd2, [_Z24MaxBoundary_EuropeanCallPffPKfS1_fi_param_2];
	ld.param.u64 	%rd3, [_Z24MaxBoundary_EuropeanCallPffPKfS1_fi_param_3];
	ld.param.f32 	%f2, [_Z24MaxBoundary_EuropeanCallPffPKfS1_fi_param_4];
	ld.param.u32 	%r2, [_Z24MaxBoundary_EuropeanCallPffPKfS1_fi_param_5];
	mov.u32 	%r3, %tid.x;
	mov.u32 	%r4, %ntid.x;
	mov.u32 	%r5, %ctaid.x;
	mad.lo.s32 	%r1, %r4, %r5, %r3;
	setp.ge.s32 	%p1, %r1, %r2;
	@%p1 bra 	$L__BB3_2;
	cvta.to.global.u64 	%rd4, %rd3;
	cvta.to.global.u64 	%rd5, %rd2;
	cvta.to.global.u64 	%rd6, %rd1;
	mul.wide.s32 	%rd7, %r1, 4;
	add.s64 	%rd8, %rd4, %rd7;
	ld.global.nc.f32 	%f3, [%rd8];
	mul.f32 	%f4, %f3, 0f3FB8AA3B;
	ex2.approx.f32 	%f5, %f4;
	mul.f32 	%f6, %f1, %f5;
	add.s64 	%rd9, %rd5, %rd7;
	ld.global.nc.f32 	%f7, [%rd9];
	mul.f32 	%f8, %f7, 0f3FB8AA3B;
	ex2.approx.f32 	%f9, %f8;
	mul.f32 	%f10, %f2, %f9;
	sub.f32 	%f11, %f6, %f10;
	add.s64 	%rd10, %rd6, %rd7;
	st.global.f32 	[%rd10], %f11;
$L__BB3_2:
	ret;

}
	// .globl	_Z24MaxBoundary_AmericanCallPfffi
.visible .entry _Z24MaxBoundary_AmericanCallPfffi(
	.param .u64 .ptr .align 1 _Z24MaxBoundary_AmericanCallPfffi_param_0,
	.param .f32 _Z24MaxBoundary_AmericanCallPfffi_param_1,
	.param .f32 _Z24MaxBoundary_AmericanCallPfffi_param_2,
	.param .u32 _Z24MaxBoundary_AmericanCallPfffi_param_3
)
{
	.reg .pred 	%p<2>;
	.reg .b32 	%r<6>;
	.reg .b32 	%f<4>;
	.reg .b64 	%rd<5>;

	ld.param.u64 	%rd1, [_Z24MaxBoundary_AmericanCallPfffi_param_0];
	ld.param.f32 	%f1, [_Z24MaxBoundary_AmericanCallPfffi_param_1];
	ld.param.f32 	%f2, [_Z24MaxBoundary_AmericanCallPfffi_param_2];
	ld.param.u32 	%r2, [_Z24MaxBoundary_AmericanCallPfffi_param_3];
	mov.u32 	%r3, %tid.x;
	mov.u32 	%r4, %ntid.x;
	mov.u32 	%r5, %ctaid.x;
	mad.lo.s32 	%r1, %r4, %r5, %r3;
	setp.ge.s32 	%p1, %r1, %r2;
	@%p1 bra 	$L__BB4_2;
	cvta.to.global.u64 	%rd2, %rd1;
	sub.f32 	%f3, %f1, %f2;
	mul.wide.s32 	%rd3, %r1, 4;
	add.s64 	%rd4, %rd2, %rd3;
	st.global.f32 	[%rd4], %f3;
$L__BB4_2:
	ret;

}
	// .globl	_Z23MinBoundary_EuropeanPutPffPKfS1_fi
.visible .entry _Z23MinBoundary_EuropeanPutPffPKfS1_fi(
	.param .u64 .ptr .align 1 _Z23MinBoundary_EuropeanPutPffPKfS1_fi_param_0,
	.param .f32 _Z23MinBoundary_EuropeanPutPffPKfS1_fi_param_1,
	.param .u64 .ptr .align 1 _Z23MinBoundary_EuropeanPutPffPKfS1_fi_param_2,
	.param .u64 .ptr .align 1 _Z23MinBoundary_EuropeanPutPffPKfS1_fi_param_3,
	.param .f32 _Z23MinBoundary_EuropeanPutPffPKfS1_fi_param_4,
	.param .u32 _Z23MinBoundary_EuropeanPutPffPKfS1_fi_param_5
)
{
	.reg .pred 	%p<2>;
	.reg .b32 	%r<6>;
	.reg .b32 	%f<12>;
	.reg .b64 	%rd<11>;

	ld.param.u64 	%rd1, [_Z23MinBoundary_EuropeanPutPffPKfS1_fi_param_0];
	ld.param.f32 	%f1, [_Z23MinBoundary_EuropeanPutPffPKfS1_fi_param_1];
	ld.param.u64 	%rd2, [_Z23MinBoundary_EuropeanPutPffPKfS1_fi_param_2];
	ld.param.u64 	%rd3, [_Z23MinBoundary_EuropeanPutPffPKfS1_fi_param_3];
	ld.param.f32 	%f2, [_Z23MinBoundary_EuropeanPutPffPKfS1_fi_param_4];
	ld.param.u32 	%r2, [_Z23MinBoundary_EuropeanPutPffPKfS1_fi_param_5];
	mov.u32 	%r3, %tid.x;
	mov.u32 	%r4, %ntid.x;
	mov.u32 	%r5, %ctaid.x;
	mad.lo.s32 	%r1, %r4, %r5, %r3;
	setp.ge.s32 	%p1, %r1, %r2;
	@%p1 bra 	$L__BB5_2;
	cvta.to.global.u64 	%rd4, %rd3;
	cvta.to.global.u64 	%rd5, %rd2;
	cvta.to.global.u64 	%rd6, %rd1;
	mul.wide.s32 	%rd7, %r1, 4;
	add.s64 	%rd8, %rd4, %rd7;
	ld.global.nc.f32 	%f3, [%rd8];
	mul.f32 	%f4, %f3, 0f3FB8AA3B;
	ex2.approx.f32 	%f5, %f4;
	add.s64 	%rd9, %rd5, %rd7;
	ld.global.nc.f32 	%f6, [%rd9];
	mul.f32 	%f7, %f6, 0f3FB8AA3B;
	ex2.approx.f32 	%f8, %f7;
	mul.f32 	%f9, %f2, %f8;
	mul.f32 	%f10, %f1, %f5;
	sub.f32 	%f11, %f9, %f10;
	add.s64 	%rd10, %rd6, %rd7;
	st.global.f32 	[%rd10], %f11;
$L__BB5_2:
	ret;

}
	// .globl	_Z23MinBoundary_AmericanPutPfffi
.visible .entry _Z23MinBoundary_AmericanPutPfffi(
	.param .u64 .ptr .align 1 _Z23MinBoundary_AmericanPutPfffi_param_0,
	.param .f32 _Z23MinBoundary_AmericanPutPfffi_param_1,
	.param .f32 _Z23MinBoundary_AmericanPutPfffi_param_2,
	.param .u32 _Z23MinBoundary_AmericanPutPfffi_param_3
)
{
	.reg .pred 	%p<2>;
	.reg .b32 	%r<6>;
	.reg .b32 	%f<4>;
	.reg .b64 	%rd<5>;

	ld.param.u64 	%rd1, [_Z23MinBoundary_AmericanPutPfffi_param_0];
	ld.param.f32 	%f1, [_Z23MinBoundary_AmericanPutPfffi_param_1];
	ld.param.f32 	%f2, [_Z23MinBoundary_AmericanPutPfffi_param_2];
	ld.param.u32 	%r2, [_Z23MinBoundary_AmericanPutPfffi_param_3];
	mov.u32 	%r3, %tid.x;
	mov.u32 	%r4, %ntid.x;
	mov.u32 	%r5, %ctaid.x;
	mad.lo.s32 	%r1, %r4, %r5, %r3;
	setp.ge.s32 	%p1, %r1, %r2;
	@%p1 bra 	$L__BB6_2;
	cvta.to.global.u64 	%rd2, %rd1;
	sub.f32 	%f3, %f2, %f1;
	mul.wide.s32 	%rd3, %r1, 4;
	add.s64 	%rd4, %rd2, %rd3;
	st.global.f32 	[%rd4], %f3;
$L__BB6_2:
	ret;

}
	// .globl	_Z23ExplicitKernel_AmericanPfPKfS1_S1_S1_ffS1_S1_ii
.visible .entry _Z23ExplicitKernel_AmericanPfPKfS1_S1_S1_ffS1_S1_ii(
	.param .u64 .ptr .align 1 _Z23ExplicitKernel_AmericanPfPKfS1_S1_S1_ffS1_S1_ii_param_0,
	.param .u64 .ptr .align 1 _Z23ExplicitKernel_AmericanPfPKfS1_S1_S1_ffS1_S1_ii_param_1,
	.param .u64 .ptr .align 1 _Z23ExplicitKernel_AmericanPfPKfS1_S1_S1_ffS1_S1_ii_param_2,
	.param .u64 .ptr .align 1 _Z23ExplicitKernel_AmericanPfPKfS1_S1_S1_ffS1_S1_ii_param_3,
	.param .u64 .ptr .align 1 _Z23ExplicitKernel_AmericanPfPKfS1_S1_S1_ffS1_S1_ii_param_4,
	.param .f32 _Z23ExplicitKernel_AmericanPfPKfS1_S1_S1_ffS1_S1_ii_param_5,
	.param .f32 _Z23ExplicitKernel_AmericanPfPKfS1_S1_S1_ffS1_S1_ii_param_6,
	.param .u64 .ptr .align 1 _Z23ExplicitKernel_AmericanPfPKfS1_S1_S1_ffS1_S1_ii_param_7,
	.param .u64 .ptr .align 1 _Z23ExplicitKernel_AmericanPfPKfS1_S1_S1_ffS1_S1_ii_param_8,
	.param .u32 _Z23ExplicitKernel_AmericanPfPKfS1_S1_S1_ffS1_S1_ii_param_9,
	.param .u32 _Z23ExplicitKernel_AmericanPfPKfS1_S1_S1_ffS1_S1_ii_param_10
)
{
	.reg .pred 	%p<13>;
	.reg .b32 	%r<31>;
	.reg .b32 	%f<96>;
	.reg .b64 	%rd<78>;

	ld.param.u64 	%rd31, [_Z23ExplicitKernel_AmericanPfPKfS1_S1_S1_ffS1_S1_ii_param_0];
	ld.param.u64 	%rd27, [_Z23ExplicitKernel_AmericanPfPKfS1_S1_S1_ffS1_S1_ii_param_1];
	ld.param.u64 	%rd32, [_Z23ExplicitKernel_AmericanPfPKfS1_S1_S1_ffS1_S1_ii_param_4];
	ld.param.f32 	%f41, [_Z23ExplicitKernel_AmericanPfPKfS1_S1_S1_ffS1_S1_ii_param_5];
	ld.param.f32 	%f42, [_Z23ExplicitKernel_AmericanPfPKfS1_S1_S1_ffS1_S1_ii_param_6];
	ld.param.u64 	%rd33, [_Z23ExplicitKernel_AmericanPfPKfS1_S1_S1_ffS1_S1_ii_param_7];
	ld.param.u32 	%r16, [_Z23ExplicitKernel_AmericanPfPKfS1_S1_S1_ffS1_S1_ii_param_9];
	ld.param.u32 	%r17, [_Z23ExplicitKernel_AmericanPfPKfS1_S1_S1_ffS1_S1_ii_param_10];
	cvta.to.global.u64 	%rd76, %rd31;
	cvta.to.global.u64 	%rd2, %rd33;
	cvta.to.global.u64 	%rd3, %rd32;
	mov.u32 	%r1, %tid.x;
	mov.u32 	%r18, %ntid.x;
	mov.u32 	%r19, %ctaid.x;
	mul.lo.s32 	%r2, %r18, %r19;
	add.s32 	%r3, %r2, %r1;
	setp.ge.s32 	%p1, %r3, %r16;
	@%p1 bra 	$L__BB7_23;
	cvt.s64.s32 	%rd4, %r16;
	setp.lt.s32 	%p2, %r17, 2;
	@%p2 bra 	$L__BB7_23;
	cvt.s64.s32 	%rd5, %r3;
	cvta.to.global.u64 	%rd34, %rd27;
	mul.wide.s32 	%rd35, %r3, 4;
	add.s64 	%rd36, %rd34, %rd35;
	ld.global.nc.f32 	%f1, [%rd36];
	mul.f32 	%f43, %f41, %f1;
	add.f32 	%f44, %f42, %f42;
	div.rn.f32 	%f2, %f43, %f44;
	add.s32 	%r4, %r16, -1;
	add.s64 	%rd37, %rd76, %rd35;
	ld.global.f32 	%f3, [%rd37];
	add.s32 	%r5, %r17, -1;
	setp.eq.s32 	%p3, %r17, 2;
	mov.b32 	%r30, 1;
	mov.f32 	%f93, %f3;
	@%p3 bra 	$L__BB7_16;
	ld.param.u64 	%rd70, [_Z23ExplicitKernel_AmericanPfPKfS1_S1_S1_ffS1_S1_ii_param_8];
	ld.param.u64 	%rd68, [_Z23ExplicitKernel_AmericanPfPKfS1_S1_S1_ffS1_S1_ii_param_3];
	ld.param.u64 	%rd66, [_Z23ExplicitKernel_AmericanPfPKfS1_S1_S1_ffS1_S1_ii_param_2];
	and.b32  	%r22, %r5, -2;
	neg.s32 	%r29, %r22;
	add.s32 	%r23, %r1, %r16;
	add.s32 	%r27, %r23, %r2;
	shl.b64 	%rd6, %rd4, 3;
	cvta.to.global.u64 	%rd38, %rd70;
	add.s64 	%rd75, %rd38, 8;
	shl.b64 	%rd8, %rd4, 2;
	shl.b64 	%rd9, %rd5, 2;
	add.s64 	%rd74, %rd2, 8;
	cvta.to.global.u64 	%rd39, %rd68;
	add.s64 	%rd73, %rd39, 8;
	cvta.to.global.u64 	%rd40, %rd66;
	add.s64 	%rd72, %rd40, 8;
	mov.b32 	%r28, 0;
	mov.f32 	%f93, %f3;
$L__BB7_4:
	setp.ne.s32 	%p4, %r3, 0;
	ld.global.nc.f32 	%f45, [%rd72+-4];
	ld.global.nc.f32 	%f46, [%rd73+-4];
	mul.wide.s32 	%rd41, %r27, 4;
	add.s64 	%rd18, %rd3, %rd41;
	ld.global.nc.f32 	%f47, [%rd18];
	ld.global.nc.f32 	%f90, [%rd75+-4];
	sub.f32 	%f48, %f45, %f46;
	mul.f32 	%f6, %f2, %f48;
	mul.f32 	%f49, %f2, %f47;
	mul.f32 	%f50, %f47, %f49;
	mul.f32 	%f51, %f1, %f50;
	div.rn.f32 	%f7, %f51, %f42;
	fma.rn.f32 	%f52, %f41, %f45, 0f3F800000;
	fma.rn.f32 	%f8, %f7, 0f40000000, %f52;
	@%p4 bra 	$L__BB7_6;
	ld.global.nc.f32 	%f89, [%rd74+-4];
	ld.global.f32 	%f90, [%rd76+4];
	bra.uni 	$L__BB7_9;
$L__BB7_6:
	setp.ne.s32 	%p5, %r3, %r4;
	@%p5 bra 	$L__BB7_8;
	add.s64 	%rd43, %rd76, %rd9;
	ld.global.f32 	%f89, [%rd43+-4];
	bra.uni 	$L__BB7_9;
$L__BB7_8:
	add.s64 	%rd42, %rd76, %rd9;
	ld.global.f32 	%f89, [%rd42+-4];
	ld.global.f32 	%f90, [%rd42+4];
$L__BB7_9:
	setp.eq.s32 	%p6, %r3, 0;
	sub.f32 	%f53, %f6, %f7;
	mul.f32 	%f54, %f53, %f89;
	fma.rn.f32 	%f55, %f93, %f8, %f54;
	neg.f32 	%f56, %f6;
	sub.f32 	%f57, %f56, %f7;
	fma.rn.f32 	%f58, %f57, %f90, %f55;
	max.f32 	%f16, %f58, %f3;
	add.s64 	%rd44, %rd8, %rd9;
	add.s64 	%rd45, %rd44, %rd76;
	add.s64 	%rd19, %rd45, 4;
	st.global.f32 	[%rd45], %f16;
	bar.sync 	0;
	ld.global.nc.f32 	%f59, [%rd72];
	ld.global.nc.f32 	%f60, [%rd73];
	add.s64 	%rd46, %rd18, %rd8;
	ld.global.nc.f32 	%f61, [%rd46];
	ld.global.nc.f32 	%f92, [%rd75];
	sub.f32 	%f62, %f59, %f60;
	mul.f32 	%f18, %f2, %f62;
	mul.f32 	%f63, %f2, %f61;
	mul.f32 	%f64, %f61, %f63;
	mul.f32 	%f65, %f1, %f64;
	div.rn.f32 	%f19, %f65, %f42;
	fma.rn.f32 	%f66, %f41, %f59, 0f3F800000;
	fma.rn.f32 	%f20, %f19, 0f40000000, %f66;
	@%p6 bra 	$L__BB7_13;
	setp.eq.s32 	%p7, %r3, %r4;
	@%p7 bra 	$L__BB7_12;
	ld.global.f32 	%f91, [%rd19+-8];
	ld.global.f32 	%f92, [%rd19];
	bra.uni 	$L__BB7_14;
$L__BB7_12:
	ld.global.f32 	%f91, [%rd19+-8];
	bra.uni 	$L__BB7_14;
$L__BB7_13:
	ld.global.nc.f32 	%f91, [%rd74];
	add.s64 	%rd47, %rd8, %rd76;
	ld.global.f32 	%f92, [%rd47+4];
$L__BB7_14:
	sub.f32 	%f67, %f18, %f19;
	mul.f32 	%f68, %f67, %f91;
	fma.rn.f32 	%f69, %f16, %f20, %f68;
	neg.f32 	%f70, %f18;
	sub.f32 	%f71, %f70, %f19;
	fma.rn.f32 	%f72, %f71, %f92, %f69;
	max.f32 	%f93, %f72, %f3;
	add.s64 	%rd48, %rd6, %rd9;
	add.s64 	%rd49, %rd76, %rd48;
	st.global.f32 	[%rd49], %f93;
	bar.sync 	0;
	add.s32 	%r29, %r29, 2;
	add.s32 	%r28, %r28, 2;
	shl.b32 	%r24, %r16, 1;
	add.s32 	%r27, %r27, %r24;
	add.s64 	%rd76, %rd76, %rd6;
	add.s64 	%rd75, %rd75, 8;
	add.s64 	%rd74, %rd74, 8;
	add.s64 	%rd73, %rd73, 8;
	add.s64 	%rd72, %rd72, 8;
	setp.ne.s32 	%p8, %r29, 0;
	@%p8 bra 	$L__BB7_4;
	add.s32 	%r30, %r28, 1;
$L__BB7_16:
	and.b32  	%r25, %r5, 1;
	setp.eq.b32 	%p9, %r25, 1;
	not.pred 	%p10, %p9;
	@%p10 bra 	$L__BB7_23;
	ld.param.u64 	%rd71, [_Z23ExplicitKernel_AmericanPfPKfS1_S1_S1_ffS1_S1_ii_param_8];
	ld.param.u64 	%rd69, [_Z23ExplicitKernel_AmericanPfPKfS1_S1_S1_ffS1_S1_ii_param_3];
	ld.param.u64 	%rd67, [_Z23ExplicitKernel_AmericanPfPKfS1_S1_S1_ffS1_S1_ii_param_2];
	setp.eq.s32 	%p11, %r3, 0;
	cvta.to.global.u64 	%rd50, %rd67;
	mul.wide.u32 	%rd51, %r30, 4;
	add.s64 	%rd52, %rd50, %rd51;
	ld.global.nc.f32 	%f73, [%rd52];
	cvta.to.global.u64 	%rd53, %rd69;
	add.s64 	%rd54, %rd53, %rd51;
	ld.global.nc.f32 	%f74, [%rd54];
	mad.lo.s32 	%r26, %r30, %r16, %r3;
	mul.wide.s32 	%rd55, %r26, 4;
	add.s64 	%rd56, %rd3, %rd55;
	ld.global.nc.f32 	%f75, [%rd56];
	add.s64 	%rd26, %rd2, %rd51;
	cvta.to.global.u64 	%rd57, %rd71;
	add.s64 	%rd58, %rd57, %rd51;
	ld.global.nc.f32 	%f95, [%rd58];
	sub.f32 	%f76, %f73, %f74;
	mul.f32 	%f31, %f2, %f76;
	mul.f32 	%f77, %f2, %f75;
	mul.f32 	%f78, %f75, %f77;
	mul.f32 	%f79, %f1, %f78;
	div.rn.f32 	%f32, %f79, %f42;
	fma.rn.f32 	%f80, %f41, %f73, 0f3F800000;
	fma.rn.f32 	%f33, %f32, 0f40000000, %f80;
	@%p11 bra 	$L__BB7_21;
	setp.eq.s32 	%p12, %r3, %r4;
	@%p12 bra 	$L__BB7_20;
	shl.b64 	%rd59, %rd5, 2;
	add.s64 	%rd60, %rd76, %rd59;
	ld.global.f32 	%f94, [%rd60+-4];
	ld.global.f32 	%f95, [%rd60+4];
	bra.uni 	$L__BB7_22;
$L__BB7_20:
	shl.b64 	%rd61, %rd5, 2;
	add.s64 	%rd62, %rd76, %rd61;
	ld.global.f32 	%f94, [%rd62+-4];
	bra.uni 	$L__BB7_22;
$L__BB7_21:
	ld.global.nc.f32 	%f94, [%rd26];
	ld.global.f32 	%f95, [%rd76+4];
$L__BB7_22:
	sub.f32 	%f81, %f31, %f32;
	mul.f32 	%f82, %f81, %f94;
	fma.rn.f32 	%f83, %f93, %f33, %f82;
	neg.f32 	%f84, %f31;
	sub.f32 	%f85, %f84, %f32;
	fma.rn.f32 	%f86, %f85, %f95, %f83;
	max.f32 	%f87, %f86, %f3;
	add.s64 	%rd63, %rd4, %rd5;
	shl.b64 	%rd64, %rd63, 2;
	add.s64 	%rd65, %rd76, %rd64;
	st.global.f32 	[%rd65], %f87;
	bar.sync 	0;
$L__BB7_23:
	ret;

}
	// .globl	_Z23ExplicitKernel_EuropeanPfPKfS1_S1_S1_ffS1_S1_ii
.visible .entry _Z23ExplicitKernel_EuropeanPfPKfS1_S1_S1_ffS1_S1_ii(
	.param .u64 .ptr .align 1 _Z23ExplicitKernel_EuropeanPfPKfS1_S1_S1_ffS1_S1_ii_param_0,
	.param .u64 .ptr .align 1 _Z23ExplicitKernel_EuropeanPfPKfS1_S1_S1_ffS1_S1_ii_param_1,
	.param .u64 .ptr .align 1 _Z23ExplicitKernel_EuropeanPfPKfS1_S1_S1_ffS1_S1_ii_param_2,
	.param .u64 .ptr .align 1 _Z23ExplicitKernel_EuropeanPfPKfS1_S1_S1_ffS1_S1_ii_param_3,
	.param .u64 .ptr .align 1 _Z23ExplicitKernel_EuropeanPfPKfS1_S1_S1_ffS1_S1_ii_param_4,
	.param .f32 _Z23ExplicitKernel_EuropeanPfPKfS1_S1_S1_ffS1_S1_ii_param_5,
	.param .f32 _Z23ExplicitKernel_EuropeanPfPKfS1_S1_S1_ffS1_S1_ii_param_6,
	.param .u64 .ptr .align 1 _Z23ExplicitKernel_EuropeanPfPKfS1_S1_S1_ffS1_S1_ii_param_7,
	.param .u64 .ptr .align 1 _Z23ExplicitKernel_EuropeanPfPKfS1_S1_S1_ffS1_S1_ii_param_8,
	.param .u32 _Z23ExplicitKernel_EuropeanPfPKfS1_S1_S1_ffS1_S1_ii_param_9,
	.param .u32 _Z23ExplicitKernel_EuropeanPfPKfS1_S1_S1_ffS1_S1_ii_param_10
)
{
	.reg .pred 	%p<13>;
	.reg .b32 	%r<31>;
	.reg .b32 	%f<92>;
	.reg .b64 	%rd<64>;

	ld.param.u64 	%rd29, [_Z23ExplicitKernel_EuropeanPfPKfS1_S1_S1_ffS1_S1_ii_param_0];
	ld.param.u64 	%rd30, [_Z23ExplicitKernel_EuropeanPfPKfS1_S1_S1_ffS1_S1_ii_param_1];
	ld.param.u64 	%rd31, [_Z23ExplicitKernel_EuropeanPfPKfS1_S1_S1_ffS1_S1_ii_param_2];
	ld.param.u64 	%rd32, [_Z23ExplicitKernel_EuropeanPfPKfS1_S1_S1_ffS1_S1_ii_param_3];
	ld.param.u64 	%rd33, [_Z23ExplicitKernel_EuropeanPfPKfS1_S1_S1_ffS1_S1_ii_param_4];
	ld.param.f32 	%f41, [_Z23ExplicitKernel_EuropeanPfPKfS1_S1_S1_ffS1_S1_ii_param_5];
	ld.param.f32 	%f42, [_Z23ExplicitKernel_EuropeanPfPKfS1_S1_S1_ffS1_S1_ii_param_6];
	ld.param.u64 	%rd34, [_Z23ExplicitKernel_EuropeanPfPKfS1_S1_S1_ffS1_S1_ii_param_7];
	ld.param.u64 	%rd35, [_Z23ExplicitKernel_EuropeanPfPKfS1_S1_S1_ffS1_S1_ii_param_8];
	ld.param.u32 	%r16, [_Z23ExplicitKernel_EuropeanPfPKfS1_S1_S1_ffS1_S1_ii_param_9];
	ld.param.u32 	%r17, [_Z23ExplicitKernel_EuropeanPfPKfS1_S1_S1_ffS1_S1_ii_param_10];
	cvta.to.global.u64 	%rd1, %rd35;
	cvta.to.global.u64 	%rd2, %rd34;
	cvta.to.global.u64 	%rd3, %rd33;
	cvta.to.global.u64 	%rd4, %rd32;
	cvta.to.global.u64 	%rd5, %rd31;
	mov.u32 	%r1, %tid.x;
	mov.u32 	%r18, %ntid.x;
	mov.u32 	%r19, %ctaid.x;
	mul.lo.s32 	%r2, %r18, %r19;
	add.s32 	%r3, %r2, %r1;
	setp.ge.s32 	%p1, %r3, %r16;
	@%p1 bra 	$L__BB8_23;
	setp.lt.s32 	%p2, %r17, 2;
	@%p2 bra 	$L__BB8_23;
	cvta.to.global.u64 	%rd63, %rd29;
	cvta.to.global.u64 	%rd36, %rd30;
	mul.wide.s32 	%rd37, %r3, 4;
	add.s64 	%rd38, %rd36, %rd37;
	ld.global.nc.f32 	%f1, [%rd38];
	mul.f32 	%f43, %f41, %f1;
	add.f32 	%f44, %f42, %f42;
	div.rn.f32 	%f2, %f43, %f44;
	add.s32 	%r4, %r16, -1;
	add.s32 	%r5, %r17, -1;
	setp.eq.s32 	%p3, %r17, 2;
	mov.b32 	%r30, 1;
	@%p3 bra 	$L__BB8_16;
	add.s64 	%rd39, %rd63, %rd37;
	ld.global.f32 	%f85, [%rd39];
	and.b32  	%r22, %r5, -2;
	neg.s32 	%r29, %r22;
	add.s32 	%r23, %r1, %r16;
	add.s32 	%r27, %r23, %r2;
	mul.wide.s32 	%rd7, %r16, 8;
	add.s64 	%rd61, %rd1, 8;
	mul.wide.s32 	%rd9, %r16, 4;
	add.s64 	%rd60, %rd2, 8;
	add.s64 	%rd59, %rd4, 8;
	add.s64 	%rd58, %rd5, 8;
	mov.b32 	%r28, 0;
$L__BB8_4:
	setp.ne.s32 	%p4, %r3, 0;
	ld.global.nc.f32 	%f45, [%rd58+-4];
	ld.global.nc.f32 	%f46, [%rd59+-4];
	mul.wide.s32 	%rd40, %r27, 4;
	add.s64 	%rd19, %rd3, %rd40;
	ld.global.nc.f32 	%f47, [%rd19];
	ld.global.nc.f32 	%f87, [%rd61+-4];
	sub.f32 	%f48, %f45, %f46;
	mul.f32 	%f6, %f2, %f48;
	mul.f32 	%f49, %f2, %f47;
	mul.f32 	%f50, %f47, %f49;
	mul.f32 	%f51, %f1, %f50;
	div.rn.f32 	%f7, %f51, %f42;
	fma.rn.f32 	%f52, %f41, %f45, 0f3F800000;
	fma.rn.f32 	%f8, %f7, 0f40000000, %f52;
	@%p4 bra 	$L__BB8_6;
	ld.global.nc.f32 	%f86, [%rd60+-4];
	ld.global.f32 	%f87, [%rd63+4];
	bra.uni 	$L__BB8_9;
$L__BB8_6:
	setp.ne.s32 	%p5, %r3, %r4;
	@%p5 bra 	$L__BB8_8;
	add.s64 	%rd42, %rd63, %rd37;
	ld.global.f32 	%f86, [%rd42+-4];
	bra.uni 	$L__BB8_9;
$L__BB8_8:
	add.s64 	%rd41, %rd63, %rd37;
	ld.global.f32 	%f86, [%rd41+-4];
	ld.global.f32 	%f87, [%rd41+4];
$L__BB8_9:
	setp.eq.s32 	%p6, %r3, 0;
	sub.f32 	%f53, %f6, %f7;
	mul.f32 	%f54, %f53, %f86;
	fma.rn.f32 	%f55, %f85, %f8, %f54;
	neg.f32 	%f56, %f6;
	sub.f32 	%f57, %f56, %f7;
	fma.rn.f32 	%f16, %f57, %f87, %f55;
	add.s64 	%rd43, %rd9, %rd37;
	add.s64 	%rd44, %rd43, %rd63;
	add.s64 	%rd20, %rd44, 4;
	st.global.f32 	[%rd44], %f16;
	bar.sync 	0;
	ld.global.nc.f32 	%f58, [%rd58];
	ld.global.nc.f32 	%f59, [%rd59];
	add.s64 	%rd45, %rd19, %rd9;
	ld.global.nc.f32 	%f60, [%rd45];
	ld.global.nc.f32 	%f89, [%rd61];
	sub.f32 	%f61, %f58, %f59;
	mul.f32 	%f18, %f2, %f61;
	mul.f32 	%f62, %f2, %f60;
	mul.f32 	%f63, %f60, %f62;
	mul.f32 	%f64, %f1, %f63;
	div.rn.f32 	%f19, %f64, %f42;
	fma.rn.f32 	%f65, %f41, %f58, 0f3F800000;
	fma.rn.f32 	%f20, %f19, 0f40000000, %f65;
	@%p6 bra 	$L__BB8_13;
	setp.eq.s32 	%p7, %r3, %r4;
	@%p7 bra 	$L__BB8_12;
	ld.global.f32 	%f88, [%rd20+-8];
	ld.global.f32 	%f89, [%rd20];
	bra.uni 	$L__BB8_14;
$L__BB8_12:
	ld.global.f32 	%f88, [%rd20+-8];
	bra.uni 	$L__BB8_14;
$L__BB8_13:
	ld.global.nc.f32 	%f88, [%rd60];
	add.s64 	%rd46, %rd9, %rd63;
	ld.global.f32 	%f89, [%rd46+4];
$L__BB8_14:
	sub.f32 	%f66, %f18, %f19;
	mul.f32 	%f67, %f66, %f88;
	fma.rn.f32 	%f68, %f16, %f20, %f67;
	neg.f32 	%f69, %f18;
	sub.f32 	%f70, %f69, %f19;
	fma.rn.f32 	%f85, %f70, %f89, %f68;
	add.s64 	%rd47, %rd7, %rd37;
	add.s64 	%rd48, %rd63, %rd47;
	st.global.f32 	[%rd48], %f85;
	bar.sync 	0;
	add.s32 	%r29, %r29, 2;
	add.s32 	%r28, %r28, 2;
	shl.b32 	%r24, %r16, 1;
	add.s32 	%r27, %r27, %r24;
	add.s64 	%rd63, %rd63, %rd7;
	add.s64 	%rd61, %rd61, 8;
	add.s64 	%rd60, %rd60, 8;
	add.s64 	%rd59, %rd59, 8;
	add.s64 	%rd58, %rd58, 8;
	setp.ne.s32 	%p8, %r29, 0;
	@%p8 bra 	$L__BB8_4;
	add.s32 	%r30, %r28, 1;
$L__BB8_16:
	and.b32  	%r25, %r5, 1;
	setp.eq.b32 	%p9, %r25, 1;
	not.pred 	%p10, %p9;
	@%p10 bra 	$L__BB8_23;
	setp.eq.s32 	%p11, %r3, 0;
	mul.wide.u32 	%rd49, %r30, 4;
	add.s64 	%rd50, %rd5, %rd49;
	ld.global.nc.f32 	%f71, [%rd50];
	add.s64 	%rd51, %rd4, %rd49;
	ld.global.nc.f32 	%f72, [%rd51];
	mad.lo.s32 	%r26, %r30, %r16, %r3;
	mul.wide.s32 	%rd52, %r26, 4;
	add.s64 	%rd53, %rd3, %rd52;
	ld.global.nc.f32 	%f73, [%rd53];
	add.s64 	%rd27, %rd2, %rd49;
	add.s64 	%rd54, %rd1, %rd49;
	ld.global.nc.f32 	%f91, [%rd54];
	sub.f32 	%f74, %f71, %f72;
	mul.f32 	%f30, %f2, %f74;
	mul.f32 	%f75, %f2, %f73;
	mul.f32 	%f76, %f73, %f75;
	mul.f32 	%f77, %f1, %f76;
	div.rn.f32 	%f31, %f77, %f42;
	fma.rn.f32 	%f78, %f41, %f71, 0f3F800000;
	fma.rn.f32 	%f32, %f31, 0f40000000, %f78;
	mul.wide.s32 	%rd55, %r3, 4;
	add.s64 	%rd28, %rd63, %rd55;
	ld.global.f32 	%f33, [%rd28];
	@%p11 bra 	$L__BB8_21;
	setp.eq.s32 	%p12, %r3, %r4;
	@%p12 bra 	$L__BB8_20;
	ld.global.f32 	%f90, [%rd28+-4];
	ld.global.f32 	%f91, [%rd28+4];
	bra.uni 	$L__BB8_22;
$L__BB8_20:
	ld.global.f32 	%f90, [%rd28+-4];
	bra.uni 	$L__BB8_22;
$L__BB8_21:
	ld.global.nc.f32 	%f90, [%rd27];
	ld.global.f32 	%f91, [%rd63+4];
$L__BB8_22:
	sub.f32 	%f79, %f30, %f31;
	mul.f32 	%f80, %f79, %f90;
	fma.rn.f32 	%f81, %f33, %f32, %f80;
	neg.f32 	%f82, %f30;
	sub.f32 	%f83, %f82, %f31;
	fma.rn.f32 	%f84, %f83, %f91, %f81;
	mul.wide.s32 	%rd56, %r16, 4;
	add.s64 	%rd57, %rd28, %rd56;
	st.global.f32 	[%rd57], %f84;
	bar.sync 	0;
$L__BB8_23:
	ret;

}
	// .globl	_Z23ImplicitKernel_EuropeanPfPKfS1_S1_S1_S1_S1_ffii
.visible .entry _Z23ImplicitKernel_EuropeanPfPKfS1_S1_S1_S1_S1_ffii(
	.param .u64 .ptr .align 1 _Z23ImplicitKernel_EuropeanPfPKfS1_S1_S1_S1_S1_ffii_param_0,
	.param .u64 .ptr .align 1 _Z23ImplicitKernel_EuropeanPfPKfS1_S1_S1_S1_S1_ffii_param_1,
	.param .u64 .ptr .align 1 _Z23ImplicitKernel_EuropeanPfPKfS1_S1_S1_S1_S1_ffii_param_2,
	.param .u64 .ptr .align 1 _Z23ImplicitKernel_EuropeanPfPKfS1_S1_S1_S1_S1_ffii_param_3,
	.param .u64 .ptr .align 1 _Z23ImplicitKernel_EuropeanPfPKfS1_S1_S1_S1_S1_ffii_param_4,
	.param .u64 .ptr .align 1 _Z23ImplicitKernel_EuropeanPfPKfS1_S1_S1_S1_S1_ffii_param_5,
	.param .u64 .ptr .align 1 _Z23ImplicitKernel_EuropeanPfPKfS1_S1_S1_S1_S1_ffii_param_6,
	.param .f32 _Z23ImplicitKernel_EuropeanPfPKfS1_S1_S1_S1_S1_ffii_param_7,
	.param .f32 _Z23ImplicitKernel_EuropeanPfPKfS1_S1_S1_S1_S1_ffii_param_8,
	.param .u32 _Z23ImplicitKernel_EuropeanPfPKfS1_S1_S1_S1_S1_ffii_param_9,
	.param .u32 _Z23ImplicitKernel_EuropeanPfPKfS1_S1_S1_S1_S1_ffii_param_10
)
{
	.reg .pred 	%p<31>;
	.reg .b32 	%r<17>;
	.reg .b32 	%f<217>;
	.reg .b64 	%rd<44>;

	ld.param.u64 	%rd22, [_Z23ImplicitKernel_EuropeanPfPKfS1_S1_S1_S1_S1_ffii_param_1];
	ld.param.u64 	%rd24, [_Z23ImplicitKernel_EuropeanPfPKfS1_S1_S1_S1_S1_ffii_param_3];
	ld.param.u64 	%rd25, [_Z23ImplicitKernel_EuropeanPfPKfS1_S1_S1_S1_S1_ffii_param_4];
	ld.param.u64 	%rd26, [_Z23ImplicitKernel_EuropeanPfPKfS1_S1_S1_S1_S1_ffii_param_5];
	ld.param.u64 	%rd27, [_Z23ImplicitKernel_EuropeanPfPKfS1_S1_S1_S1_S1_ffii_param_6];
	ld.param.f32 	%f62, [_Z23ImplicitKernel_EuropeanPfPKfS1_S1_S1_S1_S1_ffii_param_7];
	ld.param.f32 	%f63, [_Z23ImplicitKernel_EuropeanPfPKfS1_S1_S1_S1_S1_ffii_param_8];
	ld.param.u32 	%r9, [_Z23ImplicitKernel_EuropeanPfPKfS1_S1_S1_S1_S1_ffii_param_9];
	ld.param.u32 	%r10, [_Z23ImplicitKernel_EuropeanPfPKfS1_S1_S1_S1_S1_ffii_param_10];
	mov.u32 	%r11, %tid.x;
	mov.u32 	%r12, %ntid.x;
	mov.u32 	%r13, %ctaid.x;
	mad.lo.s32 	%r1, %r12, %r13, %r11;
	setp.ge.s32 	%p1, %r1, %r9;
	@%p1 bra 	$L__BB9_59;
	cvta.to.global.u64 	%rd28, %rd25;
	mul.wide.s32 	%rd43, %r1, 4;
	add.s64 	%rd30, %rd28, %rd43;
	ld.global.nc.f32 	%f1, [%rd30];
	setp.lt.s32 	%p2, %r10, 2;
	@%p2 bra 	$L__BB9_59;
	ld.param.u64 	%rd38, [_Z23ImplicitKernel_EuropeanPfPKfS1_S1_S1_S1_S1_ffii_param_2];
	ld.param.u64 	%rd37, [_Z23ImplicitKernel_EuropeanPfPKfS1_S1_S1_S1_S1_ffii_param_0];
	cvta.to.global.u64 	%rd1, %rd37;
	cvta.to.global.u64 	%rd2, %rd24;
	mul.f32 	%f64, %f62, %f1;
	add.f32 	%f65, %f63, %f63;
	div.rn.f32 	%f2, %f64, %f65;
	add.s32 	%r2, %r9, -1;
	shl.b32 	%r14, %r1, 2;
	mov.u32 	%r15, Array;
	add.s32 	%r3, %r15, %r14;
	and.b32  	%r4, %r1, 1;
	add.s32 	%r5, %r9, -2;
	mul.wide.s32 	%rd4, %r9, 4;
	sub.s64 	%rd5, %rd1, %rd4;
	neg.s32 	%r16, %r10;
	cvta.to.global.u64 	%rd31, %rd27;
	add.s64 	%rd42, %rd31, 4;
	cvta.to.global.u64 	%rd32, %rd26;
	add.s64 	%rd41, %rd32, 4;
	cvta.to.global.u64 	%rd33, %rd38;
	add.s64 	%rd40, %rd33, 4;
	cvta.to.global.u64 	%rd34, %rd22;
	add.s64 	%rd39, %rd34, 4;
$L__BB9_3:
	setp.ne.s32 	%p3, %r1, 0;
	add.s64 	%rd35, %rd2, %rd43;
	ld.global.nc.f32 	%f66, [%rd35];
	add.s64 	%rd36, %rd5, %rd43;
	ld.global.f32 	%f3, [%rd36];
	ld.global.nc.f32 	%f67, [%rd39];
	ld.global.nc.f32 	%f68, [%rd40];
	ld.global.nc.f32 	%f4, [%rd41];
	ld.global.nc.f32 	%f5, [%rd42];
	add.s64 	%rd15, %rd1, %rd43;
	st.global.f32 	[%rd15], %f3;
	sub.f32 	%f69, %f67, %f68;
	mul.f32 	%f70, %f2, %f69;
	mul.f32 	%f71, %f2, %f66;
	mul.f32 	%f72, %f66, %f71;
	mul.f32 	%f73, %f1, %f72;
	div.rn.f32 	%f74, %f73, %f63;
	sub.f32 	%f6, %f74, %f70;
	mul.f32 	%f75, %f62, %f67;
	mov.f32 	%f76, 0f3F800000;
	sub.f32 	%f77, %f76, %f75;
	add.f32 	%f78, %f74, %f74;
	sub.f32 	%f7, %f77, %f78;
	add.f32 	%f8, %f74, %f70;
	@%p3 bra 	$L__BB9_5;
	mul.f32 	%f80, %f4, %f6;
	sub.f32 	%f192, %f3, %f80;
	bra.uni 	$L__BB9_7;
$L__BB9_5:
	setp.ne.s32 	%p4, %r1, %r2;
	mov.f32 	%f192, %f3;
	@%p4 bra 	$L__BB9_7;
	mul.f32 	%f79, %f5, %f8;
	sub.f32 	%f192, %f3, %f79;
$L__BB9_7:
	setp.eq.s32 	%p5, %r4, 0;
	st.shared.f32 	[%r3], %f3;
	bar.sync 	0;
	@%p5 bra 	$L__BB9_33;
	setp.gt.s32 	%p6, %r1, %r5;
	mov.f32 	%f82, 0f3FA66666;
	div.rn.f32 	%f12, %f82, %f7;
	bar.sync 	0;
	mov.f32 	%f205, 0f00000000;
	@%p6 bra 	$L__BB9_10;
	ld.shared.f32 	%f205, [%r3+4];
$L__BB9_10:
	setp.lt.s32 	%p7, %r1, 1;
	mov.f32 	%f206, 0f00000000;
	@%p7 bra 	$L__BB9_12;
	ld.shared.f32 	%f206, [%r3+-4];
$L__BB9_12:
	ld.shared.f32 	%f85, [%r3];
	mul.f32 	%f86, %f85, 0fBE999998;
	mul.f32 	%f87, %f6, %f206;
	sub.f32 	%f88, %f192, %f87;
	mul.f32 	%f89, %f8, %f205;
	sub.f32 	%f90, %f88, %f89;
	fma.rn.f32 	%f91, %f12, %f90, %f86;
	st.shared.f32 	[%r3], %f91;
	bar.sync 	0;
	bar.sync 	0;
	mov.f32 	%f207, 0f00000000;
	@%p6 bra 	$L__BB9_14;
	ld.shared.f32 	%f207, [%r3+4];
$L__BB9_14:
	mov.f32 	%f208, 0f00000000;
	@%p7 bra 	$L__BB9_16;
	ld.shared.f32 	%f208, [%r3+-4];
$L__BB9_16:
	ld.shared.f32 	%f94, [%r3];
	mul.f32 	%f95, %f94, 0fBE999998;
	mul.f32 	%f96, %f6, %f208;
	sub.f32 	%f97, %f192, %f96;
	mul.f32 	%f98, %f8, %f207;
	sub.f32 	%f99, %f97, %f98;
	fma.rn.f32 	%f100, %f12, %f99, %f95;
	st.shared.f32 	[%r3], %f100;
	bar.sync 	0;
	bar.sync 	0;
	mov.f32 	%f209, 0f00000000;
	@%p6 bra 	$L__BB9_18;
	ld.shared.f32 	%f209, [%r3+4];
$L__BB9_18:
	mov.f32 	%f210, 0f00000000;
	@%p7 bra 	$L__BB9_20;
	ld.shared.f32 	%f210, [%r3+-4];
$L__BB9_20:
	ld.shared.f32 	%f103, [%r3];
	mul.f32 	%f104, %f103, 0fBE999998;
	mul.f32 	%f105, %f6, %f210;
	sub.f32 	%f106, %f192, %f105;
	mul.f32 	%f107, %f8, %f209;
	sub.f32 	%f108, %f106, %f107;
	fma.rn.f32 	%f109, %f12, %f108, %f104;
	st.shared.f32 	[%r3], %f109;
	bar.sync 	0;
	bar.sync 	0;
	mov.f32 	%f211, 0f00000000;
	@%p6 bra 	$L__BB9_22;
	ld.shared.f32 	%f211, [%r3+4];
$L__BB9_22:
	mov.f32 	%f212, 0f00000000;
	@%p7 bra 	$L__BB9_24;
	ld.shared.f32 	%f212, [%r3+-4];
$L__BB9_24:
	ld.shared.f32 	%f112, [%r3];
	mul.f32 	%f113, %f112, 0fBE999998;
	mul.f32 	%f114, %f6, %f212;
	sub.f32 	%f115, %f192, %f114;
	mul.f32 	%f116, %f8, %f211;
	sub.f32 	%f117, %f115, %f116;
	fma.rn.f32 	%f118, %f12, %f117, %f113;
	st.shared.f32 	[%r3], %f118;
	bar.sync 	0;
	bar.sync 	0;
	mov.f32 	%f213, 0f00000000;
	@%p6 bra 	$L__BB9_26;
	ld.shared.f32 	%f213, [%r3+4];
$L__BB9_26:
	mov.f32 	%f214, 0f00000000;
	@%p7 bra 	$L__BB9_28;
	ld.shared.f32 	%f214, [%r3+-4];
$L__BB9_28:
	ld.shared.f32 	%f121, [%r3];
	mul.f32 	%f122, %f121, 0fBE999998;
	mul.f32 	%f123, %f6, %f214;
	sub.f32 	%f124, %f192, %f123;
	mul.f32 	%f125, %f8, %f213;
	sub.f32 	%f126, %f124, %f125;
	fma.rn.f32 	%f127, %f12, %f126, %f122;
	st.shared.f32 	[%r3], %f127;
	bar.sync 	0;
	bar.sync 	0;
	mov.f32 	%f215, 0f00000000;
	@%p6 bra 	$L__BB9_30;
	ld.shared.f32 	%f215, [%r3+4];
$L__BB9_30:
	mov.f32 	%f216, 0f00000000;
	@%p7 bra 	$L__BB9_32;
	ld.shared.f32 	%f216, [%r3+-4];
$L__BB9_32:
	ld.shared.f32 	%f129, [%r3];
	mul.f32 	%f130, %f129, 0fBE999998;
	mul.f32 	%f131, %f6, %f216;
	sub.f32 	%f132, %f192, %f131;
	mul.f32 	%f133, %f8, %f215;
	sub.f32 	%f134, %f132, %f133;
	fma.rn.f32 	%f135, %f12, %f134, %f130;
	st.shared.f32 	[%r3], %f135;
	bar.sync 	0;
	bra.uni 	$L__BB9_58;
$L__BB9_33:
	setp.gt.s32 	%p18, %r1, %r5;
	mov.f32 	%f137, 0f3FA66666;
	div.rn.f32 	%f13, %f137, %f7;
	mov.f32 	%f193, 0f00000000;
	@%p18 bra 	$L__BB9_35;
	ld.shared.f32 	%f193, [%r3+4];
$L__BB9_35:
	setp.lt.s32 	%p19, %r1, 1;
	mov.f32 	%f194, 0f00000000;
	@%p19 bra 	$L__BB9_37;
	ld.shared.f32 	%f194, [%r3+-4];
$L__BB9_37:
	ld.shared.f32 	%f140, [%r3];
	mul.f32 	%f141, %f140, 0fBE999998;
	mul.f32 	%f142, %f6, %f194;
	sub.f32 	%f143, %f192, %f142;
	mul.f32 	%f144, %f8, %f193;
	sub.f32 	%f145, %f143, %f144;
	fma.rn.f32 	%f146, %f13, %f145, %f141;
	st.shared.f32 	[%r3], %f146;
	bar.sync 	0;
	bar.sync 	0;
	mov.f32 	%f195, 0f00000000;
	@%p18 bra 	$L__BB9_39;
	ld.shared.f32 	%f195, [%r3+4];
$L__BB9_39:
	mov.f32 	%f196, 0f00000000;
	@%p19 bra 	$L__BB9_41;
	ld.shared.f32 	%f196, [%r3+-4];
$L__BB9_41:
	ld.shared.f32 	%f149, [%r3];
	mul.f32 	%f150, %f149, 0fBE999998;
	mul.f32 	%f151, %f6, %f196;
	sub.f32 	%f152, %f192, %f151;
	mul.f32 	%f153, %f8, %f195;
	sub.f32 	%f154, %f152, %f153;
	fma.rn.f32 	%f155, %f13, %f154, %f150;
	st.shared.f32 	[%r3], %f155;
	bar.sync 	0;
	bar.sync 	0;
	mov.f32 	%f197, 0f00000000;
	@%p18 bra 	$L__BB9_43;
	ld.shared.f32 	%f197, [%r3+4];
$L__BB9_43:
	mov.f32 	%f198, 0f00000000;
	@%p19 bra 	$L__BB9_45;
	ld.shared.f32 	%f198, [%r3+-4];
$L__BB9_45:
	ld.shared.f32 	%f158, [%r3];
	mul.f32 	%f159, %f158, 0fBE999998;
	mul.f32 	%f160, %f6, %f198;
	sub.f32 	%f161, %f192, %f160;
	mul.f32 	%f162, %f8, %f197;
	sub.f32 	%f163, %f161, %f162;
	fma.rn.f32 	%f164, %f13, %f163, %f159;
	st.shared.f32 	[%r3], %f164;
	bar.sync 	0;
	bar.sync 	0;
	mov.f32 	%f199, 0f00000000;
	@%p18 bra 	$L__BB9_47;
	ld.shared.f32 	%f199, [%r3+4];
$L__BB9_47:
	mov.f32 	%f200, 0f00000000;
	@%p19 bra 	$L__BB9_49;
	ld.shared.f32 	%f200, [%r3+-4];
$L__BB9_49:
	ld.shared.f32 	%f167, [%r3];
	mul.f32 	%f168, %f167, 0fBE999998;
	mul.f32 	%f169, %f6, %f200;
	sub.f32 	%f170, %f192, %f169;
	mul.f32 	%f171, %f8, %f199;
	sub.f32 	%f172, %f170, %f171;
	fma.rn.f32 	%f173, %f13, %f172, %f168;
	st.shared.f32 	[%r3], %f173;
	bar.sync 	0;
	bar.sync 	0;
	mov.f32 	%f201, 0f00000000;
	@%p18 bra 	$L__BB9_51;
	ld.shared.f32 	%f201, [%r3+4];
$L__BB9_51:
	mov.f32 	%f202, 0f00000000;
	@%p19 bra 	$L__BB9_53;
	ld.shared.f32 	%f202, [%r3+-4];
$L__BB9_53:
	ld.shared.f32 	%f176, [%r3];
	mul.f32 	%f177, %f176, 0fBE999998;
	mul.f32 	%f178, %f6, %f202;
	sub.f32 	%f179, %f192, %f178;
	mul.f32 	%f180, %f8, %f201;
	sub.f32 	%f181, %f179, %f180;
	fma.rn.f32 	%f182, %f13, %f181, %f177;
	st.shared.f32 	[%r3], %f182;
	bar.sync 	0;
	bar.sync 	0;
	mov.f32 	%f203, 0f00000000;
	@%p18 bra 	$L__BB9_55;
	ld.shared.f32 	%f203, [%r3+4];
$L__BB9_55:
	mov.f32 	%f204, 0f00000000;
	@%p19 bra 	$L__BB9_57;
	ld.shared.f32 	%f204, [%r3+-4];
$L__BB9_57:
	ld.shared.f32 	%f184, [%r3];
	mul.f32 	%f185, %f184, 0fBE999998;
	mul.f32 	%f186, %f6, %f204;
	sub.f32 	%f187, %f192, %f186;
	mul.f32 	%f188, %f8, %f203;
	sub.f32 	%f189, %f187, %f188;
	fma.rn.f32 	%f190, %f13, %f189, %f185;
	st.shared.f32 	[%r3], %f190;
	bar.sync 	0;
	bar.sync 	0;
$L__BB9_58:
	ld.shared.f32 	%f191, [%r3];
	st.global.f32 	[%rd15], %f191;
	add.s64 	%rd43, %rd43, %rd4;
	add.s32 	%r16, %r16, 1;
	add.s64 	%rd42, %rd42, 4;
	add.s64 	%rd41, %rd41, 4;
	add.s64 	%rd40, %rd40, 4;
	add.s64 	%rd39, %rd39, 4;
	setp.ne.s32 	%p30, %r16, -1;
	@%p30 bra 	$L__BB9_3;
$L__BB9_59:
	ret;

}
	// .globl	_Z23ImplicitKernel_AmericanPfPKfS1_S1_S1_S1_S1_ffii
.visible .entry _Z23ImplicitKernel_AmericanPfPKfS1_S1_S1_S1_S1_ffii(
	.param .u64 .ptr .align 1 _Z23ImplicitKernel_AmericanPfPKfS1_S1_S1_S1_S1_ffii_param_0,
	.param .u64 .ptr .align 1 _Z23ImplicitKernel_AmericanPfPKfS1_S1_S1_S1_S1_ffii_param_1,
	.param .u64 .ptr .align 1 _Z23ImplicitKernel_AmericanPfPKfS1_S1_S1_S1_S1_ffii_param_2,
	.param .u64 .ptr .align 1 _Z23ImplicitKernel_AmericanPfPKfS1_S1_S1_S1_S1_ffii_param_3,
	.param .u64 .ptr .align 1 _Z23ImplicitKernel_AmericanPfPKfS1_S1_S1_S1_S1_ffii_param_4,
	.param .u64 .ptr .align 1 _Z23ImplicitKernel_AmericanPfPKfS1_S1_S1_S1_S1_ffii_param_5,
	.param .u64 .ptr .align 1 _Z23ImplicitKernel_AmericanPfPKfS1_S1_S1_S1_S1_ffii_param_6,
	.param .f32 _Z23ImplicitKernel_AmericanPfPKfS1_S1_S1_S1_S1_ffii_param_7,
	.param .f32 _Z23ImplicitKernel_AmericanPfPKfS1_S1_S1_S1_S1_ffii_param_8,
	.param .u32 _Z23ImplicitKernel_AmericanPfPKfS1_S1_S1_S1_S1_ffii_param_9,
	.param .u32 _Z23ImplicitKernel_AmericanPfPKfS1_S1_S1_S1_S1_ffii_param_10
)
{
	.reg .pred 	%p<31>;
	.reg .b32 	%r<18>;
	.reg .b32 	%f<230>;
	.reg .b64 	%rd<46>;

	ld.param.u64 	%rd21, [_Z23ImplicitKernel_AmericanPfPKfS1_S1_S1_S1_S1_ffii_param_0];
	ld.param.u64 	%rd23, [_Z23ImplicitKernel_AmericanPfPKfS1_S1_S1_S1_S1_ffii_param_2];
	ld.param.u64 	%rd25, [_Z23ImplicitKernel_AmericanPfPKfS1_S1_S1_S1_S1_ffii_param_4];
	ld.param.u64 	%rd26, [_Z23ImplicitKernel_AmericanPfPKfS1_S1_S1_S1_S1_ffii_param_5];
	ld.param.u64 	%rd27, [_Z23ImplicitKernel_AmericanPfPKfS1_S1_S1_S1_S1_ffii_param_6];
	ld.param.f32 	%f63, [_Z23ImplicitKernel_AmericanPfPKfS1_S1_S1_S1_S1_ffii_param_7];
	ld.param.f32 	%f64, [_Z23ImplicitKernel_AmericanPfPKfS1_S1_S1_S1_S1_ffii_param_8];
	ld.param.u32 	%r9, [_Z23ImplicitKernel_AmericanPfPKfS1_S1_S1_S1_S1_ffii_param_9];
	ld.param.u32 	%r10, [_Z23ImplicitKernel_AmericanPfPKfS1_S1_S1_S1_S1_ffii_param_10];
	mov.u32 	%r11, %tid.x;
	mov.u32 	%r12, %ntid.x;
	mov.u32 	%r13, %ctaid.x;
	mad.lo.s32 	%r1, %r12, %r13, %r11;
	setp.ge.s32 	%p1, %r1, %r9;
	@%p1 bra 	$L__BB10_59;
	cvta.to.global.u64 	%rd1, %rd21;
	cvta.to.global.u64 	%rd28, %rd25;
	sub.s32 	%r14, %r1, %r9;
	mul.wide.s32 	%rd29, %r14, 4;
	add.s64 	%rd30, %rd1, %rd29;
	ld.global.f32 	%f1, [%rd30];
	mul.wide.s32 	%rd31, %r1, 4;
	add.s64 	%rd32, %rd28, %rd31;
	ld.global.nc.f32 	%f2, [%rd32];
	setp.lt.s32 	%p2, %r10, 2;
	@%p2 bra 	$L__BB10_59;
	ld.param.u64 	%rd40, [_Z23ImplicitKernel_AmericanPfPKfS1_S1_S1_S1_S1_ffii_param_3];
	ld.param.u64 	%rd39, [_Z23ImplicitKernel_AmericanPfPKfS1_S1_S1_S1_S1_ffii_param_1];
	cvta.to.global.u64 	%rd2, %rd40;
	mul.f32 	%f65, %f63, %f2;
	add.f32 	%f66, %f64, %f64;
	div.rn.f32 	%f3, %f65, %f66;
	add.s32 	%r2, %r9, -1;
	shl.b32 	%r15, %r1, 2;
	mov.u32 	%r16, Array;
	add.s32 	%r3, %r16, %r15;
	and.b32  	%r4, %r1, 1;
	add.s32 	%r5, %r9, -2;
	mul.wide.s32 	%rd45, %r1, 4;
	mul.wide.s32 	%rd4, %r9, 4;
	sub.s64 	%rd5, %rd1, %rd4;
	neg.s32 	%r17, %r10;
	cvta.to.global.u64 	%rd33, %rd27;
	add.s64 	%rd44, %rd33, 4;
	cvta.to.global.u64 	%rd34, %rd26;
	add.s64 	%rd43, %rd34, 4;
	cvta.to.global.u64 	%rd35, %rd23;
	add.s64 	%rd42, %rd35, 4;
	cvta.to.global.u64 	%rd36, %rd39;
	add.s64 	%rd41, %rd36, 4;
$L__BB10_3:
	setp.ne.s32 	%p3, %r1, 0;
	add.s64 	%rd37, %rd2, %rd45;
	ld.global.nc.f32 	%f67, [%rd37];
	add.s64 	%rd38, %rd5, %rd45;
	ld.global.f32 	%f4, [%rd38];
	ld.global.nc.f32 	%f68, [%rd41];
	ld.global.nc.f32 	%f69, [%rd42];
	ld.global.nc.f32 	%f5, [%rd43];
	ld.global.nc.f32 	%f6, [%rd44];
	add.s64 	%rd15, %rd1, %rd45;
	st.global.f32 	[%rd15], %f4;
	sub.f32 	%f70, %f68, %f69;
	mul.f32 	%f71, %f3, %f70;
	mul.f32 	%f72, %f3, %f67;
	mul.f32 	%f73, %f67, %f72;
	mul.f32 	%f74, %f2, %f73;
	div.rn.f32 	%f75, %f74, %f64;
	sub.f32 	%f7, %f75, %f71;
	mul.f32 	%f76, %f63, %f68;
	mov.f32 	%f77, 0f3F800000;
	sub.f32 	%f78, %f77, %f76;
	add.f32 	%f79, %f75, %f75;
	sub.f32 	%f8, %f78, %f79;
	add.f32 	%f9, %f75, %f71;
	@%p3 bra 	$L__BB10_5;
	mul.f32 	%f81, %f5, %f7;
	sub.f32 	%f205, %f4, %f81;
	bra.uni 	$L__BB10_7;
$L__BB10_5:
	setp.ne.s32 	%p4, %r1, %r2;
	mov.f32 	%f205, %f4;
	@%p4 bra 	$L__BB10_7;
	mul.f32 	%f80, %f6, %f9;
	sub.f32 	%f205, %f4, %f80;
$L__BB10_7:
	setp.eq.s32 	%p5, %r4, 0;
	st.shared.f32 	[%r3], %f4;
	bar.sync 	0;
	@%p5 bra 	$L__BB10_33;
	setp.gt.s32 	%p6, %r1, %r5;
	mov.f32 	%f83, 0f3FA66666;
	div.rn.f32 	%f13, %f83, %f8;
	bar.sync 	0;
	mov.f32 	%f218, 0f00000000;
	@%p6 bra 	$L__BB10_10;
	ld.shared.f32 	%f218, [%r3+4];
$L__BB10_10:
	setp.lt.s32 	%p7, %r1, 1;
	mov.f32 	%f219, 0f00000000;
	@%p7 bra 	$L__BB10_12;
	ld.shared.f32 	%f219, [%r3+-4];
$L__BB10_12:
	ld.shared.f32 	%f86, [%r3];
	mul.f32 	%f87, %f86, 0fBE999998;
	mul.f32 	%f88, %f7, %f219;
	sub.f32 	%f89, %f205, %f88;
	mul.f32 	%f90, %f9, %f218;
	sub.f32 	%f91, %f89, %f90;
	fma.rn.f32 	%f92, %f13, %f91, %f87;
	max.f32 	%f93, %f1, %f92;
	st.shared.f32 	[%r3], %f93;
	bar.sync 	0;
	bar.sync 	0;
	mov.f32 	%f220, 0f00000000;
	@%p6 bra 	$L__BB10_14;
	ld.shared.f32 	%f220, [%r3+4];
$L__BB10_14:
	mov.f32 	%f221, 0f00000000;
	@%p7 bra 	$L__BB10_16;
	ld.shared.f32 	%f221, [%r3+-4];
$L__BB10_16:
	ld.shared.f32 	%f96, [%r3];
	mul.f32 	%f97, %f96, 0fBE999998;
	mul.f32 	%f98, %f7, %f221;
	sub.f32 	%f99, %f205, %f98;
	mul.f32 	%f100, %f9, %f220;
	sub.f32 	%f101, %f99, %f100;
	fma.rn.f32 	%f102, %f13, %f101, %f97;
	max.f32 	%f103, %f1, %f102;
	st.shared.f32 	[%r3], %f103;
	bar.sync 	0;
	bar.sync 	0;
	mov.f32 	%f222, 0f00000000;
	@%p6 bra 	$L__BB10_18;
	ld.shared.f32 	%f222, [%r3+4];
$L__BB10_18:
	mov.f32 	%f223, 0f00000000;
	@%p7 bra 	$L__BB10_20;
	ld.shared.f32 	%f223, [%r3+-4];
$L__BB10_20:
	ld.shared.f32 	%f106, [%r3];
	mul.f32 	%f107, %f106, 0fBE999998;
	mul.f32 	%f108, %f7, %f223;
	sub.f32 	%f109, %f205, %f108;
	mul.f32 	%f110, %f9, %f222;
	sub.f32 	%f111, %f109, %f110;
	fma.rn.f32 	%f112, %f13, %f111, %f107;
	max.f32 	%f113, %f1, %f112;
	st.shared.f32 	[%r3], %f113;
	bar.sync 	0;
	bar.sync 	0;
	mov.f32 	%f224, 0f00000000;
	@%p6 bra 	$L__BB10_22;
	ld.shared.f32 	%f224, [%r3+4];
$L__BB10_22:
	mov.f32 	%f225, 0f00000000;
	@%p7 bra 	$L__BB10_24;
	ld.shared.f32 	%f225, [%r3+-4];
$L__BB10_24:
	ld.shared.f32 	%f116, [%r3];
	mul.f32 	%f117, %f116, 0fBE999998;
	mul.f32 	%f118, %f7, %f225;
	sub.f32 	%f119, %f205, %f118;
	mul.f32 	%f120, %f9, %f224;
	sub.f32 	%f121, %f119, %f120;
	fma.rn.f32 	%f122, %f13, %f121, %f117;
	max.f32 	%f123, %f1, %f122;
	st.shared.f32 	[%r3], %f123;
	bar.sync 	0;
	bar.sync 	0;
	mov.f32 	%f226, 0f00000000;
	@%p6 bra 	$L__BB10_26;
	ld.shared.f32 	%f226, [%r3+4];
$L__BB10_26:
	mov.f32 	%f227, 0f00000000;
	@%p7 bra 	$L__BB10_28;
	ld.shared.f32 	%f227, [%r3+-4];
$L__BB10_28:
	ld.shared.f32 	%f126, [%r3];
	mul.f32 	%f127, %f126, 0fBE999998;
	mul.f32 	%f128, %f7, %f227;
	sub.f32 	%f129, %f205, %f128;
	mul.f32 	%f130, %f9, %f226;
	sub.f32 	%f131, %f129, %f130;
	fma.rn.f32 	%f132, %f13, %f131, %f127;
	max.f32 	%f133, %f1, %f132;
	st.shared.f32 	[%r3], %f133;
	bar.sync 	0;
	bar.sync 	0;
	mov.f32 	%f228, 0f00000000;
	@%p6 bra 	$L__BB10_30;
	ld.shared.f32 	%f228, [%r3+4];
$L__BB10_30:
	mov.f32 	%f229, 0f00000000;
	@%p7 bra 	$L__BB10_32;
	ld.shared.f32 	%f229, [%r3+-4];
$L__BB10_32:
	ld.shared.f32 	%f135, [%r3];
	mul.f32 	%f136, %f135, 0fBE999998;
	mul.f32 	%f137, %f7, %f229;
	sub.f32 	%f138, %f205, %f137;
	mul.f32 	%f139, %f9, %f228;
	sub.f32 	%f140, %f138, %f139;
	fma.rn.f32 	%f141, %f13, %f140, %f136;
	max.f32 	%f142, %f1, %f141;
	st.shared.f32 	[%r3], %f142;
	bar.sync 	0;
	bra.uni 	$L__BB10_58;
$L__BB10_33:
	setp.gt.s32 	%p18, %r1, %r5;
	mov.f32 	%f144, 0f3FA66666;
	div.rn.f32 	%f14, %f144, %f8;
	mov.f32 	%f206, 0f00000000;
	@%p18 bra 	$L__BB10_35;
	ld.shared.f32 	%f206, [%r3+4];
$L__BB10_35:
	setp.lt.s32 	%p19, %r1, 1;
	mov.f32 	%f207, 0f00000000;
	@%p19 bra 	$L__BB10_37;
	ld.shared.f32 	%f207, [%r3+-4];
$L__BB10_37:
	ld.shared.f32 	%f147, [%r3];
	mul.f32 	%f148, %f147, 0fBE999998;
	mul.f32 	%f149, %f7, %f207;
	sub.f32 	%f150, %f205, %f149;
	mul.f32 	%f151, %f9, %f206;
	sub.f32 	%f152, %f150, %f151;
	fma.rn.f32 	%f153, %f14, %f152, %f148;
	max.f32 	%f154, %f1, %f153;
	st.shared.f32 	[%r3], %f154;
	bar.sync 	0;
	bar.sync 	0;
	mov.f32 	%f208, 0f00000000;
	@%p18 bra 	$L__BB10_39;
	ld.shared.f32 	%f208, [%r3+4];
$L__BB10_39:
	mov.f32 	%f209, 0f00000000;
	@%p19 bra 	$L__BB10_41;
	ld.shared.f32 	%f209, [%r3+-4];
$L__BB10_41:
	ld.shared.f32 	%f157, [%r3];
	mul.f32 	%f158, %f157, 0fBE999998;
	mul.f32 	%f159, %f7, %f209;
	sub.f32 	%f160, %f205, %f159;
	mul.f32 	%f161, %f9, %f208;
	sub.f32 	%f162, %f160, %f161;
	fma.rn.f32 	%f163, %f14, %f162, %f158;
	max.f32 	%f164, %f1, %f163;
	st.shared.f32 	[%r3], %f164;
	bar.sync 	0;
	bar.sync 	0;
	mov.f32 	%f210, 0f00000000;
	@%p18 bra 	$L__BB10_43;
	ld.shared.f32 	%f210, [%r3+4];
$L__BB10_43:
	mov.f32 	%f211, 0f00000000;
	@%p19 bra 	$L__BB10_45;
	ld.shared.f32 	%f211, [%r3+-4];
$L__BB10_45:
	ld.shared.f32 	%f167, [%r3];
	mul.f32 	%f168, %f167, 0fBE999998;
	mul.f32 	%f169, %f7, %f211;
	sub.f32 	%f170, %f205, %f169;
	mul.f32 	%f171, %f9, %f210;
	sub.f32 	%f172, %f170, %f171;
	fma.rn.f32 	%f173, %f14, %f172, %f168;
	max.f32 	%f174, %f1, %f173;
	st.shared.f32 	[%r3], %f174;
	bar.sync 	0;
	bar.sync 	0;
	mov.f32 	%f212, 0f00000000;
	@%p18 bra 	$L__BB10_47;
	ld.shared.f32 	%f212, [%r3+4];
$L__BB10_47:
	mov.f32 	%f213, 0f00000000;
	@%p19 bra 	$L__BB10_49;
	ld.shared.f32 	%f213, [%r3+-4];
$L__BB10_49:
	ld.shared.f32 	%f177, [%r3];
	mul.f32 	%f178, %f177, 0fBE999998;
	mul.f32 	%f179, %f7, %f213;
	sub.f32 	%f180, %f205, %f179;
	mul.f32 	%f181, %f9, %f212;
	sub.f32 	%f182, %f180, %f181;
	fma.rn.f32 	%f183, %f14, %f182, %f178;
	max.f32 	%f184, %f1, %f183;
	st.shared.f32 	[%r3], %f184;
	bar.sync 	0;
	bar.sync 	0;
	mov.f32 	%f214, 0f00000000;
	@%p18 bra 	$L__BB10_51;
	ld.shared.f32 	%f214, [%r3+4];
$L__BB10_51:
	mov.f32 	%f215, 0f00000000;
	@%p19 bra 	$L__BB10_53;
	ld.shared.f32 	%f215, [%r3+-4];
$L__BB10_53:
	ld.shared.f32 	%f187, [%r3];
	mul.f32 	%f188, %f187, 0fBE999998;
	mul.f32 	%f189, %f7, %f215;
	sub.f32 	%f190, %f205, %f189;
	mul.f32 	%f191, %f9, %f214;
	sub.f32 	%f192, %f190, %f191;
	fma.rn.f32 	%f193, %f14, %f192, %f188;
	max.f32 	%f194, %f1, %f193;
	st.shared.f32 	[%r3], %f194;
	bar.sync 	0;
	bar.sync 	0;
	mov.f32 	%f216, 0f00000000;
	@%p18 bra 	$L__BB10_55;
	ld.shared.f32 	%f216, [%r3+4];
$L__BB10_55:
	mov.f32 	%f217, 0f00000000;
	@%p19 bra 	$L__BB10_57;
	ld.shared.f32 	%f217, [%r3+-4];
$L__BB10_57:
	ld.shared.f32 	%f196, [%r3];
	mul.f32 	%f197, %f196, 0fBE999998;
	mul.f32 	%f198, %f7, %f217;
	sub.f32 	%f199, %f205, %f198;
	mul.f32 	%f200, %f9, %f216;
	sub.f32 	%f201, %f199, %f200;
	fma.rn.f32 	%f202, %f14, %f201, %f197;
	max.f32 	%f203, %f1, %f202;
	st.shared.f32 	[%r3], %f203;
	bar.sync 	0;
	bar.sync 	0;
$L__BB10_58:
	ld.shared.f32 	%f204, [%r3];
	st.global.f32 	[%rd15], %f204;
	add.s64 	%rd45, %rd45, %rd4;
	add.s32 	%r17, %r17, 1;
	add.s64 	%rd44, %rd44, 4;
	add.s64 	%rd43, %rd43, 4;
	add.s64 	%rd42, %rd42, 4;
	add.s64 	%rd41, %rd41, 4;
	setp.ne.s32 	%p30, %r17, -1;
	@%p30 bra 	$L__BB10_3;
$L__BB10_59:
	ret;

}


// ===== COMPILED SASS (sm_100) =====

	.target	sm_100

	.elftype	@"ET_EXEC"


//--------------------- .note.nv.tkinfo           --------------------------
	.section	.note.nv.tkinfo,"",@"SHT_NOTE"
	.sectionflags	@"SHF_NOTE_NV_TKINFO"
	.tkinfo
        /*0018*/ 	.word	0x00000002
        /*0030*/ 	.string	""
        /*0030*/ 	.string	"ptxas"
        /*0030*/ 	.string	"Cuda compilation tools, release 13.0, V13.0.88"
        /*0030*/ 	.string	"Build cuda_13.0.r13.0/compiler.36424714_0"
        /*0030*/ 	.string	"-arch sm_100 -m 64 "



//--------------------- .note.nv.cuinfo           --------------------------
	.section	.note.nv.cuinfo,"",@"SHT_NOTE"
	.sectionflags	@"SHF_NOTE_NV_CUINFO"
        /*0018*/ 	.short	0x0002
        /*001a*/ 	.short	0x0064
        /*001c*/ 	.short	0x0082
	.zero		2


//--------------------- .nv.info                  --------------------------
	.section	.nv.info,"",@"SHT_CUDA_INFO"
	.align	4


	//----- nvinfo : EIATTR_REGCOUNT
	.align		4
        /*0000*/ 	.byte	0x04, 0x2f
        /*0002*/ 	.short	(.L_1 - .L_0)
	.align		4
.L_0:
        /*0004*/ 	.word	index@(_Z16Saxis_InitializePfffi)
        /*0008*/ 	.word	0x0000000c


	//----- nvinfo : EIATTR_FRAME_SIZE
	.align		4
.L_1:
        /*000c*/ 	.byte	0x04, 0x11
        /*000e*/ 	.short	(.L_3 - .L_2)
	.align		4
.L_2:
        /*0010*/ 	.word	index@(_Z16Saxis_InitializePfffi)
        /*0014*/ 	.word	0x00000000


	//----- nvinfo : EIATTR_REGCOUNT
	.align		4
.L_3:
        /*0018*/ 	.byte	0x04, 0x2f
        /*001a*/ 	.short	(.L_5 - .L_4)
	.align		4
.L_4:
        /*001c*/ 	.word	index@(_Z4CallPfPKffi)
        /*0020*/ 	.word	0x0000000a


	//----- nvinfo : EIATTR_FRAME_SIZE
	.align		4
.L_5:
        /*0024*/ 	.byte	0x04, 0x11
        /*0026*/ 	.short	(.L_7 - .L_6)
	.align		4
.L_6:
        /*0028*/ 	.word	index@(_Z4CallPfPKffi)
        /*002c*/ 	.word	0x00000000


	//----- nvinfo : EIATTR_REGCOUNT
	.align		4
.L_7:
        /*0030*/ 	.byte	0x04, 0x2f
        /*0032*/ 	.short	(.L_9 - .L_8)
	.align		4
.L_8:
        /*0034*/ 	.word	index@(_Z3PutPfPKffi)
        /*0038*/ 	.word	0x0000000a


	//----- nvinfo : EIATTR_FRAME_SIZE
	.align		4
.L_9:
        /*003c*/ 	.byte	0x04, 0x11
        /*003e*/ 	.short	(.L_11 - .L_10)
	.align		4
.L_10:
        /*0040*/ 	.word	index@(_Z3PutPfPKffi)
        /*0044*/ 	.word	0x00000000


	//----- nvinfo : EIATTR_REGCOUNT
	.align		4
.L_11:
        /*0048*/ 	.byte	0x04, 0x2f
        /*004a*/ 	.short	(.L_13 - .L_12)
	.align		4
.L_12:
        /*004c*/ 	.word	index@(_Z24MaxBoundary_EuropeanCallPffPKfS1_fi)
        /*0050*/ 	.word	0x0000000d


	//----- nvinfo : EIATTR_FRAME_SIZE
	.align		4
.L_13:
        /*0054*/ 	.byte	0x04, 0x11
        /*0056*/ 	.short	(.L_15 - .L_14)
	.align		4
.L_14:
        /*0058*/ 	.word	index@(_Z24MaxBoundary_EuropeanCallPffPKfS1_fi)
        /*005c*/ 	.word	0x00000000


	//----- nvinfo : EIATTR_REGCOUNT
	.align		4
.L_15:
        /*0060*/ 	.byte	0x04, 0x2f
        /*0062*/ 	.short	(.L_17 - .L_16)
	.align		4
.L_16:
        /*0064*/ 	.word	index@(_Z24MaxBoundary_AmericanCallPfffi)
        /*0068*/ 	.word	0x0000000a


	//----- nvinfo : EIATTR_FRAME_SIZE
	.align		4
.L_17:
        /*006c*/ 	.byte	0x04, 0x11
        /*006e*/ 	.short	(.L_19 - .L_18)
	.align		4
.L_18:
        /*0070*/ 	.word	index@(_Z24MaxBoundary_AmericanCallPfffi)
        /*0074*/ 	.word	0x00000000


	//----- nvinfo : EIATTR_REGCOUNT
	.align		4
.L_19:
        /*0078*/ 	.byte	0x04, 0x2f
        /*007a*/ 	.short	(.L_21 - .L_20)
	.align		4
.L_20:
        /*007c*/ 	.word	index@(_Z23MinBoundary_EuropeanPutPffPKfS1_fi)
        /*0080*/ 	.word	0x0000000e


	//----- nvinfo : EIATTR_FRAME_SIZE
	.align		4
.L_21:
        /*0084*/ 	.byte	0x04, 0x11
        /*0086*/ 	.short	(.L_23 - .L_22)
	.align		4
.L_22:
        /*0088*/ 	.word	index@(_Z23MinBoundary_EuropeanPutPffPKfS1_fi)
        /*008c*/ 	.word	0x00000000


	//----- nvinfo : EIATTR_REGCOUNT
	.align		4
.L_23:
        /*0090*/ 	.byte	0x04, 0x2f
        /*0092*/ 	.short	(.L_25 - .L_24)
	.align		4
.L_24:
        /*0094*/ 	.word	index@(_Z23MinBoundary_AmericanPutPfffi)
        /*0098*/ 	.word	0x0000000a


	//----- nvinfo : EIATTR_FRAME_SIZE
	.align		4
.L_25:
        /*009c*/ 	.byte	0x04, 0x11
        /*009e*/ 	.short	(.L_27 - .L_26)
	.align		4
.L_26:
        /*00a0*/ 	.word	index@(_Z23MinBoundary_AmericanPutPfffi)
        /*00a4*/ 	.word	0x00000000


	//----- nvinfo : EIATTR_REGCOUNT
	.align		4
.L_27:
        /*00a8*/ 	.byte	0x04, 0x2f
        /*00aa*/ 	.short	(.L_29 - .L_28)
	.align		4
.L_28:
        /*00ac*/ 	.word	index@(_Z23ExplicitKernel_AmericanPfPKfS1_S1_S1_ffS1_S1_ii)
        /*00b0*/ 	.word	0x00000026


	//----- nvinfo : EIATTR_FRAME_SIZE
	.align		4
.L_29:
        /*00b4*/ 	.byte	0x04, 0x11
        /*00b6*/ 	.short	(.L_31 - .L_30)
	.align		4
.L_30:
        /*00b8*/ 	.word	index@($__internal_3_$__cuda_sm3x_div_rn_noftz_f32_slowpath)
        /*00bc*/ 	.word	0x00000000


	//----- nvinfo : EIATTR_FRAME_SIZE
	.align		4
.L_31:
        /*00c0*/ 	.byte	0x04, 0x11
        /*00c2*/ 	.short	(.L_33 - .L_32)
	.align		4
.L_32:
        /*00c4*/ 	.word	index@(_Z23ExplicitKernel_AmericanPfPKfS1_S1_S1_ffS1_S1_ii)
        /*00c8*/ 	.word	0x00000000


	//----- nvinfo : EIATTR_REGCOUNT
	.align		4
.L_33:
        /*00cc*/ 	.byte	0x04, 0x2f
        /*00ce*/ 	.short	(.L_35 - .L_34)
	.align		4
.L_34:
        /*00d0*/ 	.word	index@(_Z23ExplicitKernel_EuropeanPfPKfS1_S1_S1_ffS1_S1_ii)
        /*00d4*/ 	.word	0x00000024


	//----- nvinfo : EIATTR_FRAME_SIZE
	.align		4
.L_35:
        /*00d8*/ 	.byte	0x04, 0x11
        /*00da*/ 	.short	(.L_37 - .L_36)
	.align		4
.L_36:
        /*00dc*/ 	.word	index@($__internal_2_$__cuda_sm3x_div_rn_noftz_f32_slowpath)
        /*00e0*/ 	.word	0x00000000


	//----- nvinfo : EIATTR_FRAME_SIZE
	.align		4
.L_37:
        /*00e4*/ 	.byte	0x04, 0x11
        /*00e6*/ 	.short	(.L_39 - .L_38)
	.align		4
.L_38:
        /*00e8*/ 	.word	index@(_Z23ExplicitKernel_EuropeanPfPKfS1_S1_S1_ffS1_S1_ii)
        /*00ec*/ 	.word	0x00000000


	//----- nvinfo : EIATTR_REGCOUNT
	.align		4
.L_39:
        /*00f0*/ 	.byte	0x04, 0x2f
        /*00f2*/ 	.short	(.L_41 - .L_40)
	.align		4
.L_40:
        /*00f4*/ 	.word	index@(_Z23ImplicitKernel_EuropeanPfPKfS1_S1_S1_S1_S1_ffii)
        /*00f8*/ 	.word	0x00000025


	//----- nvinfo : EIATTR_FRAME_SIZE
	.align		4
.L_41:
        /*00fc*/ 	.byte	0x04, 0x11
        /*00fe*/ 	.short	(.L_43 - .L_42)
	.align		4
.L_42:
        /*0100*/ 	.word	index@($__internal_1_$__cuda_sm3x_div_rn_noftz_f32_slowpath)
        /*0104*/ 	.word	0x00000000


	//----- nvinfo : EIATTR_FRAME_SIZE
	.align		4
.L_43:
        /*0108*/ 	.byte	0x04, 0x11
        /*010a*/ 	.short	(.L_45 - .L_44)
	.align		4
.L_44:
        /*010c*/ 	.word	index@(_Z23ImplicitKernel_EuropeanPfPKfS1_S1_S1_S1_S1_ffii)
        /*0110*/ 	.word	0x00000000


	//----- nvinfo : EIATTR_REGCOUNT
	.align		4
.L_45:
        /*0114*/ 	.byte	0x04, 0x2f
        /*0116*/ 	.short	(.L_47 - .L_46)
	.align		4
.L_46:
        /*0118*/ 	.word	index@(_Z23ImplicitKernel_AmericanPfPKfS1_S1_S1_S1_S1_ffii)
        /*011c*/ 	.word	0x00000026


	//----- nvinfo : EIATTR_FRAME_SIZE
	.align		4
.L_47:
        /*0120*/ 	.byte	0x04, 0x11
        /*0122*/ 	.short	(.L_49 - .L_48)
	.align		4
.L_48:
        /*0124*/ 	.word	index@($__internal_0_$__cuda_sm3x_div_rn_noftz_f32_slowpath)
        /*0128*/ 	.word	0x00000000


	//----- nvinfo : EIATTR_FRAME_SIZE
	.align		4
.L_49:
        /*012c*/ 	.byte	0x04, 0x11
        /*012e*/ 	.short	(.L_51 - .L_50)
	.align		4
.L_50:
        /*0130*/ 	.word	index@(_Z23ImplicitKernel_AmericanPfPKfS1_S1_S1_S1_S1_ffii)
        /*0134*/ 	.word	0x00000000


	//----- nvinfo : EIATTR_MIN_STACK_SIZE
	.align		4
.L_51:
        /*0138*/ 	.byte	0x04, 0x12
        /*013a*/ 	.short	(.L_53 - .L_52)
	.align		4
.L_52:
        /*013c*/ 	.word	index@(_Z23ImplicitKernel_AmericanPfPKfS1_S1_S1_S1_S1_ffii)
        /*0140*/ 	.word	0x00000000


	//----- nvinfo : EIATTR_MIN_STACK_SIZE
	.align		4
.L_53:
        /*0144*/ 	.byte	0x04, 0x12
        /*0146*/ 	.short	(.L_55 - .L_54)
	.align		4
.L_54:
        /*0148*/ 	.word	index@(_Z23ImplicitKernel_EuropeanPfPKfS1_S1_S1_S1_S1_ffii)
        /*014c*/ 	.word	0x00000000


	//----- nvinfo : EIATTR_MIN_STACK_SIZE
	.align		4
.L_55:
        /*0150*/ 	.byte	0x04, 0x12
        /*0152*/ 	.short	(.L_57 - .L_56)
	.align		4
.L_56:
        /*0154*/ 	.word	index@(_Z23ExplicitKernel_EuropeanPfPKfS1_S1_S1_ffS1_S1_ii)
        /*0158*/ 	.word	0x00000000


	//----- nvinfo : EIATTR_MIN_STACK_SIZE
	.align		4
.L_57:
        /*015c*/ 	.byte	0x04, 0x12
        /*015e*/ 	.short	(.L_59 - .L_58)
	.align		4
.L_58:
        /*0160*/ 	.word	index@(_Z23ExplicitKernel_AmericanPfPKfS1_S1_S1_ffS1_S1_ii)
        /*0164*/ 	.word	0x00000000


	//----- nvinfo : EIATTR_MIN_STACK_SIZE
	.align		4
.L_59:
        /*0168*/ 	.byte	0x04, 0x12
        /*016a*/ 	.short	(.L_61 - .L_60)
	.align		4
.L_60:
        /*016c*/ 	.word	index@(_Z23MinBoundary_AmericanPutPfffi)
        /*0170*/ 	.word	0x00000000


	//----- nvinfo : EIATTR_MIN_STACK_SIZE
	.align		4
.L_61:
        /*0174*/ 	.byte	0x04, 0x12
        /*0176*/ 	.short	(.L_63 - .L_62)
	.align		4
.L_62:
        /*0178*/ 	.word	index@(_Z23MinBoundary_EuropeanPutPffPKfS1_fi)
        /*017c*/ 	.word	0x00000000


	//----- nvinfo : EIATTR_MIN_STACK_SIZE
	.align		4
.L_63:
        /*0180*/ 	.byte	0x04, 0x12
        /*0182*/ 	.short	(.L_65 - .L_64)
	.align		4
.L_64:
        /*0184*/ 	.word	index@(_Z24MaxBoundary_AmericanCallPfffi)
        /*0188*/ 	.word	0x00000000


	//----- nvinfo : EIATTR_MIN_STACK_SIZE
	.align		4
.L_65:
        /*018c*/ 	.byte	0x04, 0x12
        /*018e*/ 	.short	(.L_67 - .L_66)
	.align		4
.L_66:
        /*0190*/ 	.word	index@(_Z24MaxBoundary_EuropeanCallPffPKfS1_fi)
        /*0194*/ 	.word	0x00000000


	//----- nvinfo : EIATTR_MIN_STACK_SIZE
	.align		4
.L_67:
        /*0198*/ 	.byte	0x04, 0x12
        /*019a*/ 	.short	(.L_69 - .L_68)
	.align		4
.L_68:
        /*019c*/ 	.word	index@(_Z3PutPfPKffi)
        /*01a0*/ 	.word	0x00000000


	//----- nvinfo : EIATTR_MIN_STACK_SIZE
	.align		4
.L_69:
        /*01a4*/ 	.byte	0x04, 0x12
        /*01a6*/ 	.short	(.L_71 - .L_70)
	.align		4
.L_70:
        /*01a8*/ 	.word	index@(_Z4CallPfPKffi)
        /*01ac*/ 	.word	0x00000000


	//----- nvinfo : EIATTR_MIN_STACK_SIZE
	.align		4
.L_71:
        /*01b0*/ 	.byte	0x04, 0x12
        /*01b2*/ 	.short	(.L_73 - .L_72)
	.align		4
.L_72:
        /*01b4*/ 	.word	index@(_Z16Saxis_InitializePfffi)
        /*01b8*/ 	.word	0x00000000
.L_73:


//--------------------- .nv.compat                --------------------------
	.section	.nv.compat,"",@"SHT_CUDA_COMPAT_INFO"
	.align	4
        /*0000*/ 	.byte	0x02, 0x09, 0x00, 0x00, 0x02, 0x02, 0x01, 0x00, 0x02, 0x05, 0x05, 0x00, 0x03, 0x07, 0x01, 0x01
        /*0010*/ 	.byte	0x02, 0x03, 0x00, 0x00, 0x02, 0x06, 0x01, 0x00, 0x04, 0x0b, 0x08, 0x00, 0x01, 0x00, 0x00, 0x00
        /*0020*/ 	.byte	0x00, 0x00, 0x00, 0x00


//--------------------- .nv.info._Z23ImplicitKernel_AmericanPfPKfS1_S1_S1_S1_S1_ffii --------------------------
	.section	.nv.info._Z23ImplicitKernel_AmericanPfPKfS1_S1_S1_S1_S1_ffii,"",@"SHT_CUDA_INFO"
	.sectionflags	@""
	.align	4


	//----- nvinfo : EIATTR_CUDA_API_VERSION
	.align		4
        /*0000*/ 	.byte	0x04, 0x37
        /*0002*/ 	.short	(.L_75 - .L_74)
.L_74:
        /*0004*/ 	.word	0x00000082


	//----- nvinfo : EIATTR_KPARAM_INFO
	.align		4
.L_75:
        /*0008*/ 	.byte	0x04, 0x17
        /*000a*/ 	.short	(.L_77 - .L_76)
.L_76:
        /*000c*/ 	.word	0x00000000
        /*0010*/ 	.short	0x000a
        /*0012*/ 	.short	0x0044
        /*0014*/ 	.byte	0x00, 0xf0, 0x11, 0x00


	//----- nvinfo : EIATTR_KPARAM_INFO
	.align		4
.L_77:
        /*0018*/ 	.byte	0x04, 0x17
        /*001a*/ 	.short	(.L_79 - .L_78)
.L_78:
        /*001c*/ 	.word	0x00000000
        /*0020*/ 	.short	0x0009
        /*0022*/ 	.short	0x0040
        /*0024*/ 	.byte	0x00, 0xf0, 0x11, 0x00


	//----- nvinfo : EIATTR_KPARAM_INFO
	.align		4
.L_79:
        /*0028*/ 	.byte	0x04, 0x17
        /*002a*/ 	.short	(.L_81 - .L_80)
.L_80:
        /*002c*/ 	.word	0x00000000
        /*0030*/ 	.short	0x0008
        /*0032*/ 	.short	0x003c
        /*0034*/ 	.byte	0x00, 0xf0, 0x11, 0x00


	//----- nvinfo : EIATTR_KPARAM_INFO
	.align		4
.L_81:
        /*0038*/ 	.byte	0x04, 0x17
        /*003a*/ 	.short	(.L_83 - .L_82)
.L_82:
        /*003c*/ 	.word	0x00000000
        /*0040*/ 	.short	0x0007
        /*0042*/ 	.short	0x0038
        /*0044*/ 	.byte	0x00, 0xf0, 0x11, 0x00


	//----- nvinfo : EIATTR_KPARAM_INFO
	.align		4
.L_83:
        /*0048*/ 	.byte	0x04, 0x17
        /*004a*/ 	.short	(.L_85 - .L_84)
.L_84:
        /*004c*/ 	.word	0x00000000
        /*0050*/ 	.short	0x0006
        /*0052*/ 	.short	0x0030
        /*0054*/ 	.byte	0x00, 0xf5, 0x21, 0x00


	//----- nvinfo : EIATTR_KPARAM_INFO
	.align		4
.L_85:
        /*0058*/ 	.byte	0x04, 0x17
        /*005a*/ 	.short	(.L_87 - .L_86)
.L_86:
        /*005c*/ 	.word	0x00000000
        /*0060*/ 	.short	0x0005
        /*0062*/ 	.short	0x0028
        /*0064*/ 	.byte	0x00, 0xf5, 0x21, 0x00


	//----- nvinfo : EIATTR_KPARAM_INFO
	.align		4
.L_87:
        /*0068*/ 	.byte	0x04, 0x17
        /*006a*/ 	.short	(.L_89 - .L_88)
.L_88:
        /*006c*/ 	.word	0x00000000
        /*0070*/ 	.short	0x0004
        /*0072*/ 	.short	0x0020
        /*0074*/ 	.byte	0x00, 0xf5, 0x21, 0x00


	//----- nvinfo : EIATTR_KPARAM_INFO
	.align		4
.L_89:
        /*0078*/ 	.byte	0x04, 0x17
        /*007a*/ 	.short	(.L_91 - .L_90)
.L_90:
        /*007c*/ 	.word	0x00000000
        /*0080*/ 	.short	0x0003
        /*0082*/ 	.short	0x0018
        /*0084*/ 	.byte	0x00, 0xf5, 0x21, 0x00


	//----- nvinfo : EIATTR_KPARAM_INFO
	.align		4
.L_91:
        /*0088*/ 	.byte	0x04, 0x17
        /*008a*/ 	.short	(.L_93 - .L_92)
.L_92:
        /*008c*/ 	.word	0x00000000
        /*0090*/ 	.short	0x0002
        /*0092*/ 	.short	0x0010
        /*0094*/ 	.byte	0x00, 0xf5, 0x21, 0x00


	//----- nvinfo : EIATTR_KPARAM_INFO
	.align		4
.L_93:
        /*0098*/ 	.byte	0x04, 0x17
        /*009a*/ 	.short	(.L_95 - .L_94)
.L_94:
        /*009c*/ 	.word	0x00000000
        /*00a0*/ 	.short	0x0001
        /*00a2*/ 	.short	0x0008
        /*00a4*/ 	.byte	0x00, 0xf5, 0x21, 0x00


	//----- nvinfo : EIATTR_KPARAM_INFO
	.align		4
.L_95:
        /*00a8*/ 	.byte	0x04, 0x17
        /*00aa*/ 	.short	(.L_97 - .L_96)
.L_96:
        /*00ac*/ 	.word	0x00000000
        /*00b0*/ 	.short	0x0000
        /*00b2*/ 	.short	0x0000
        /*00b4*/ 	.byte	0x00, 0xf5, 0x21, 0x00


	//----- nvinfo : EIATTR_SPARSE_MMA_MASK
	.align		4
.L_97:
        /*00b8*/ 	.byte	0x03, 0x50
        /*00ba*/ 	.short	0x0000


	//----- nvinfo : EIATTR_MAXREG_COUNT
	.align		4
        /*00bc*/ 	.byte	0x03, 0x1b
        /*00be*/ 	.short	0x00ff


	//----- nvinfo : EIATTR_NUM_BARRIERS
	.align		4
        /*00c0*/ 	.byte	0x02, 0x4c
        /*00c2*/ 	.byte	0x01
	.zero		1


	//----- nvinfo : EIATTR_MERCURY_ISA_VERSION
	.align		4
        /*00c4*/ 	.byte	0x03, 0x5f
        /*00c6*/ 	.short	0x0101


	//----- nvinfo : EIATTR_VRC_CTA_INIT_COUNT
	.align		4
        /*00c8*/ 	.byte	0x02, 0x4a
	.zero		1
	.zero		1


	//----- nvinfo : EIATTR_EXIT_INSTR_OFFSETS
	.align		4
        /*00cc*/ 	.byte	0x04, 0x1c
        /*00ce*/ 	.short	(.L_99 - .L_98)


	//   ....[0]....
.L_98:
        /*00d0*/ 	.word	0x00000070


	//   ....[1]....
        /*00d4*/ 	.word	0x000000b0


	//   ....[2]....
        /*00d8*/ 	.word	0x000014e0


	//----- nvinfo : EIATTR_CRS_STACK_SIZE
	.align		4
.L_99:
        /*00dc*/ 	.byte	0x04, 0x1e
        /*00de*/ 	.short	(.L_101 - .L_100)
.L_100:
        /*00e0*/ 	.word	0x00000000


	//----- nvinfo : EIATTR_CBANK_PARAM_SIZE
	.align		4
.L_101:
        /*00e4*/ 	.byte	0x03, 0x19
        /*00e6*/ 	.short	0x0048


	//----- nvinfo : EIATTR_PARAM_CBANK
	.align		4
        /*00e8*/ 	.byte	0x04, 0x0a
        /*00ea*/ 	.short	(.L_103 - .L_102)
	.align		4
.L_102:
        /*00ec*/ 	.word	index@(.nv.constant0._Z23ImplicitKernel_AmericanPfPKfS1_S1_S1_S1_S1_ffii)
        /*00f0*/ 	.short	0x0380
        /*00f2*/ 	.short	0x0048


	//----- nvinfo : EIATTR_SW_WAR
	.align		4
.L_103:
        /*00f4*/ 	.byte	0x04, 0x36
        /*00f6*/ 	.short	(.L_105 - .L_104)
.L_104:
        /*00f8*/ 	.word	0x00000008
.L_105:


//--------------------- .nv.info._Z23ImplicitKernel_EuropeanPfPKfS1_S1_S1_S1_S1_ffii --------------------------
	.section	.nv.info._Z23ImplicitKernel_EuropeanPfPKfS1_S1_S1_S1_S1_ffii,"",@"SHT_CUDA_INFO"
	.sectionflags	@""
	.align	4


	//----- nvinfo : EIATTR_CUDA_API_VERSION
	.align		4
        /*0000*/ 	.byte	0x04, 0x37
        /*0002*/ 	.short	(.L_107 - .L_106)
.L_106:
        /*0004*/ 	.word	0x00000082


	//----- nvinfo : EIATTR_KPARAM_INFO
	.align		4
.L_107:
        /*0008*/ 	.byte	0x04, 0x17
        /*000a*/ 	.short	(.L_109 - .L_108)
.L_108:
        /*000c*/ 	.word	0x00000000
        /*0010*/ 	.short	0x000a
        /*0012*/ 	.short	0x0044
        /*0014*/ 	.byte	0x00, 0xf0, 0x11, 0x00


	//----- nvinfo : EIATTR_KPARAM_INFO
	.align		4
.L_109:
        /*0018*/ 	.byte	0x04, 0x17
        /*001a*/ 	.short	(.L_111 - .L_110)
.L_110:
        /*001c*/ 	.word	0x00000000
        /*0020*/ 	.short	0x0009
        /*0022*/ 	.short	0x0040
        /*0024*/ 	.byte	0x00, 0xf0, 0x11, 0x00


	//----- nvinfo : EIATTR_KPARAM_INFO
	.align		4
.L_111:
        /*0028*/ 	.byte	0x04, 0x17
        /*002a*/ 	.short	(.L_113 - .L_112)
.L_112:
        /*002c*/ 	.word	0x00000000
        /*0030*/ 	.short	0x0008
        /*0032*/ 	.short	0x003c
        /*0034*/ 	.byte	0x00, 0xf0, 0x11, 0x00


	//----- nvinfo : EIATTR_KPARAM_INFO
	.align		4
.L_113:
        /*0038*/ 	.byte	0x04, 0x17
        /*003a*/ 	.short	(.L_115 - .L_114)
.L_114:
        /*003c*/ 	.word	0x00000000
        /*0040*/ 	.short	0x0007
        /*0042*/ 	.short	0x0038
        /*0044*/ 	.byte	0x00, 0xf0, 0x11, 0x00


	//----- nvinfo : EIATTR_KPARAM_INFO
	.align		4
.L_115:
        /*0048*/ 	.byte	0x04, 0x17
        /*004a*/ 	.short	(.L_117 - .L_116)
.L_116:
        /*004c*/ 	.word	0x00000000
        /*0050*/ 	.short	0x0006
        /*0052*/ 	.short	0x0030
        /*0054*/ 	.byte	0x00, 0xf5, 0x21, 0x00


	//----- nvinfo : EIATTR_KPARAM_INFO
	.align		4
.L_117:
        /*0058*/ 	.byte	0x04, 0x17
        /*005a*/ 	.short	(.L_119 - .L_118)
.L_118:
        /*005c*/ 	.word	0x00000000
        /*0060*/ 	.short	0x0005
        /*0062*/ 	.short	0x0028
        /*0064*/ 	.byte	0x00, 0xf5, 0x21, 0x00


	//----- nvinfo : EIATTR_KPARAM_INFO
	.align		4
.L_119:
        /*0068*/ 	.byte	0x04, 0x17
        /*006a*/ 	.short	(.L_121 - .L_120)
.L_120:
        /*006c*/ 	.word	0x00000000
        /*0070*/ 	.short	0x0004
        /*0072*/ 	.short	0x0020
        /*0074*/ 	.byte	0x00, 0xf5, 0x21, 0x00


	//----- nvinfo : EIATTR_KPARAM_INFO
	.align		4
.L_121:
        /*0078*/ 	.byte	0x04, 0x17
        /*007a*/ 	.short	(.L_123 - .L_122)
.L_122:
        /*007c*/ 	.word	0x00000000
        /*0080*/ 	.short	0x0003
        /*0082*/ 	.short	0x0018
        /*0084*/ 	.byte	0x00, 0xf5, 0x21, 0x00


	//----- nvinfo : EIATTR_KPARAM_INFO
	.align		4
.L_123:
        /*0088*/ 	.byte	0x04, 0x17
        /*008a*/ 	.short	(.L_125 - .L_124)
.L_124:
        /*008c*/ 	.word	0x00000000
        /*0090*/ 	.short	0x0002
        /*0092*/ 	.short	0x0010
        /*0094*/ 	.byte	0x00, 0xf5, 0x21, 0x00


	//----- nvinfo : EIATTR_KPARAM_INFO
	.align		4
.L_125:
        /*0098*/ 	.byte	0x04, 0x17
        /*009a*/ 	.short	(.L_127 - .L_126)
.L_126:
        /*009c*/ 	.word	0x00000000
        /*00a0*/ 	.short	0x0001
        /*00a2*/ 	.short	0x0008
        /*00a4*/ 	.byte	0x00, 0xf5, 0x21, 0x00


	//----- nvinfo : EIATTR_KPARAM_INFO
	.align		4
.L_127:
        /*00a8*/ 	.byte	0x04, 0x17
        /*00aa*/ 	.short	(.L_129 - .L_128)
.L_128:
        /*00ac*/ 	.word	0x00000000
        /*00b0*/ 	.short	0x0000
        /*00b2*/ 	.short	0x0000
        /*00b4*/ 	.byte	0x00, 0xf5, 0x21, 0x00


	//----- nvinfo : EIATTR_SPARSE_MMA_MASK
	.align		4
.L_129:
        /*00b8*/ 	.byte	0x03, 0x50
        /*00ba*/ 	.short	0x0000


	//----- nvinfo : EIATTR_MAXREG_COUNT
	.align		4
        /*00bc*/ 	.byte	0x03, 0x1b
        /*00be*/ 	.short	0x00ff


	//----- nvinfo : EIATTR_NUM_BARRIERS
	.align		4
        /*00c0*/ 	.byte	0x02, 0x4c
        /*00c2*/ 	.byte	0x01
	.zero		1


	//----- nvinfo : EIATTR_MERCURY_ISA_VERSION
	.align		4
        /*00c4*/ 	.byte	0x03, 0x5f
        /*00c6*/ 	.short	0x0101


	//----- nvinfo : EIATTR_VRC_CTA_INIT_COUNT
	.align		4
        /*00c8*/ 	.byte	0x02, 0x4a
	.zero		1
	.zero		1


	//----- nvinfo : EIATTR_EXIT_INSTR_OFFSETS
	.align		4
        /*00cc*/ 	.byte	0x04, 0x1c
        /*00ce*/ 	.short	(.L_131 - .L_130)


	//   ....[0]....
.L_130:
        /*00d0*/ 	.word	0x00000070


	//   ....[1]....
        /*00d4*/ 	.word	0x000000e0


	//   ....[2]....
        /*00d8*/ 	.word	0x000013a0


	//----- nvinfo : EIATTR_CRS_STACK_SIZE
	.align		4
.L_131:
        /*00dc*/ 	.byte	0x04, 0x1e
        /*00de*/ 	.short	(.L_133 - .L_132)
.L_132:
        /*00e0*/ 	.word	0x00000000


	//----- nvinfo : EIATTR_CBANK_PARAM_SIZE
	.align		4
.L_133:
        /*00e4*/ 	.byte	0x03, 0x19
        /*00e6*/ 	.short	0x0048


	//----- nvinfo : EIATTR_PARAM_CBANK
	.align		4
        /*00e8*/ 	.byte	0x04, 0x0a
        /*00ea*/ 	.short	(.L_135 - .L_134)
	.align		4
.L_134:
        /*00ec*/ 	.word	index@(.nv.constant0._Z23ImplicitKernel_EuropeanPfPKfS1_S1_S1_S1_S1_ffii)
        /*00f0*/ 	.short	0x0380
        /*00f2*/ 	.short	0x0048


	//----- nvinfo : EIATTR_SW_WAR
	.align		4
.L_135:
        /*00f4*/ 	.byte	0x04, 0x36
        /*00f6*/ 	.short	(.L_137 - .L_136)
.L_136:
        /*00f8*/ 	.word	0x00000008
.L_137:


//--------------------- .nv.info._Z23ExplicitKernel_EuropeanPfPKfS1_S1_S1_ffS1_S1_ii --------------------------
	.section	.nv.info._Z23ExplicitKernel_EuropeanPfPKfS1_S1_S1_ffS1_S1_ii,"",@"SHT_CUDA_INFO"
	.sectionflags	@""
	.align	4


	//----- nvinfo : EIATTR_CUDA_API_VERSION
	.align		4
        /*0000*/ 	.byte	0x04, 0x37
        /*0002*/ 	.short	(.L_139 - .L_138)
.L_138:
        /*0004*/ 	.word	0x00000082


	//----- nvinfo : EIATTR_KPARAM_INFO
	.align		4
.L_139:
        /*0008*/ 	.byte	0x04, 0x17
        /*000a*/ 	.short	(.L_141 - .L_140)
.L_140:
        /*000c*/ 	.word	0x00000000
        /*0010*/ 	.short	0x000a
        /*0012*/ 	.short	0x0044
        /*0014*/ 	.byte	0x00, 0xf0, 0x11, 0x00


	//----- nvinfo : EIATTR_KPARAM_INFO
	.align		4
.L_141:
        /*0018*/ 	.byte	0x04, 0x17
        /*001a*/ 	.short	(.L_143 - .L_142)
.L_142:
        /*001c*/ 	.word	0x00000000
        /*0020*/ 	.short	0x0009
        /*0022*/ 	.short	0x0040
        /*0024*/ 	.byte	0x00, 0xf0, 0x11, 0x00


	//----- nvinfo : EIATTR_KPARAM_INFO
	.align		4
.L_143:
        /*0028*/ 	.byte	0x04, 0x17
        /*002a*/ 	.short	(.L_145 - .L_144)
.L_144:
        /*002c*/ 	.word	0x00000000
        /*0030*/ 	.short	0x0008
        /*0032*/ 	.short	0x0038
        /*0034*/ 	.byte	0x00, 0xf5, 0x21, 0x00


	//----- nvinfo : EIATTR_KPARAM_INFO
	.align		4
.L_145:
        /*0038*/ 	.byte	0x04, 0x17
        /*003a*/ 	.short	(.L_147 - .L_146)
.L_146:
        /*003c*/ 	.word	0x00000000
        /*0040*/ 	.short	0x0007
        /*0042*/ 	.short	0x0030
        /*0044*/ 	.byte	0x00, 0xf5, 0x21, 0x00


	//----- nvinfo : EIATTR_KPARAM_INFO
	.align		4
.L_147:
        /*0048*/ 	.byte	0x04, 0x17
        /*004a*/ 	.short	(.L_149 - .L_148)
.L_148:
        /*004c*/ 	.word	0x00000000
        /*0050*/ 	.short	0x0006
        /*0052*/ 	.short	0x002c
        /*0054*/ 	.byte	0x00, 0xf0, 0x11, 0x00


	//----- nvinfo : EIATTR_KPARAM_INFO
	.align		4
.L_149:
        /*0058*/ 	.byte	0x04, 0x17
        /*005a*/ 	.short	(.L_151 - .L_150)
.L_150:
        /*005c*/ 	.word	0x00000000
        /*0060*/ 	.short	0x0005
        /*0062*/ 	.short	0x0028
        /*0064*/ 	.byte	0x00, 0xf0, 0x11, 0x00


	//----- nvinfo : EIATTR_KPARAM_INFO
	.align		4
.L_151:
        /*0068*/ 	.byte	0x04, 0x17
        /*006a*/ 	.short	(.L_153 - .L_152)
.L_152:
        /*006c*/ 	.word	0x00000000
        /*0070*/ 	.short	0x0004
        /*0072*/ 	.short	0x0020
        /*0074*/ 	.byte	0x00, 0xf5, 0x21, 0x00


	//----- nvinfo : EIATTR_KPARAM_INFO
	.align		4
.L_153:
        /*0078*/ 	.byte	0x04, 0x17
        /*007a*/ 	.short	(.L_155 - .L_154)
.L_154:
        /*007c*/ 	.word	0x00000000
        /*0080*/ 	.short	0x0003
        /*0082*/ 	.short	0x0018
        /*0084*/ 	.byte	0x00, 0xf5, 0x21, 0x00


	//----- nvinfo : EIATTR_KPARAM_INFO
	.align		4
.L_155:
        /*0088*/ 	.byte	0x04, 0x17
        /*008a*/ 	.short	(.L_157 - .L_156)
.L_156:
        /*008c*/ 	.word	0x00000000
        /*0090*/ 	.short	0x0002
        /*0092*/ 	.short	0x0010
        /*0094*/ 	.byte	0x00, 0xf5, 0x21, 0x00


	//----- nvinfo : EIATTR_KPARAM_INFO
	.align		4
.L_157:
        /*0098*/ 	.byte	0x04, 0x17
        /*009a*/ 	.short	(.L_159 - .L_158)
.L_158:
        /*009c*/ 	.word	0x00000000
        /*00a0*/ 	.short	0x0001
        /*00a2*/ 	.short	0x0008
        /*00a4*/ 	.byte	0x00, 0xf5, 0x21, 0x00


	//----- nvinfo : EIATTR_KPARAM_INFO
	.align		4
.L_159:
        /*00a8*/ 	.byte	0x04, 0x17
        /*00aa*/ 	.short	(.L_161 - .L_160)
.L_160:
        /*00ac*/ 	.word	0x00000000
        /*00b0*/ 	.short	0x0000
        /*00b2*/ 	.short	0x0000
        /*00b4*/ 	.byte	0x00, 0xf5, 0x21, 0x00


	//----- nvinfo : EIATTR_SPARSE_MMA_MASK
	.align		4
.L_161:
        /*00b8*/ 	.byte	0x03, 0x50
        /*00ba*/ 	.short	0x0000


	//----- nvinfo : EIATTR_MAXREG_COUNT
	.align		4
        /*00bc*/ 	.byte	0x03, 0x1b
        /*00be*/ 	.short	0x00ff


	//----- nvinfo : EIATTR_NUM_BARRIERS
	.align		4
        /*00c0*/ 	.byte	0x02, 0x4c
        /*00c2*/ 	.byte	0x01
	.zero		1


	//----- nvinfo : EIATTR_MERCURY_ISA_VERSION
	.align		4
        /*00c4*/ 	.byte	0x03, 0x5f
        /*00c6*/ 	.short	0x0101


	//----- nvinfo : EIATTR_VRC_CTA_INIT_COUNT
	.align		4
        /*00c8*/ 	.byte	0x02, 0x4a
	.zero		1
	.zero		1


	//----- nvinfo : EIATTR_EXIT_INSTR_OFFSETS
	.align		4
        /*00cc*/ 	.byte	0x04, 0x1c
        /*00ce*/ 	.short	(.L_163 - .L_162)


	//   ....[0]....
.L_162:
        /*00d0*/ 	.word	0x00000080


	//   ....[1]....
        /*00d4*/ 	.word	0x000000b0


	//   ....[2]....
        /*00d8*/ 	.word	0x00000c40


	//   ....[3]....
        /*00dc*/ 	.word	0x000010c0


	//----- nvinfo : EIATTR_CRS_STACK_SIZE
	.align		4
.L_163:
        /*00e0*/ 	.byte	0x04, 0x1e
        /*00e2*/ 	.short	(.L_165 - .L_164)
.L_164:
        /*00e4*/ 	.word	0x00000000


	//----- nvinfo : EIATTR_CBANK_PARAM_SIZE
	.align		4
.L_165:
        /*00e8*/ 	.byte	0x03, 0x19
        /*00ea*/ 	.short	0x0048


	//----- nvinfo : EIATTR_PARAM_CBANK
	.align		4
        /*00ec*/ 	.byte	0x04, 0x0a
        /*00ee*/ 	.short	(.L_167 - .L_166)
	.align		4
.L_166:
        /*00f0*/ 	.word	index@(.nv.constant0._Z23ExplicitKernel_EuropeanPfPKfS1_S1_S1_ffS1_S1_ii)
        /*00f4*/ 	.short	0x0380
        /*00f6*/ 	.short	0x0048


	//----- nvinfo : EIATTR_SW_WAR
	.align		4
.L_167:
        /*00f8*/ 	.byte	0x04, 0x36
        /*00fa*/ 	.short	(.L_169 - .L_168)
.L_168:
        /*00fc*/ 	.word	0x00000008
.L_169:


//--------------------- .nv.info._Z23ExplicitKernel_AmericanPfPKfS1_S1_S1_ffS1_S1_ii --------------------------
	.section	.nv.info._Z23ExplicitKernel_AmericanPfPKfS1_S1_S1_ffS1_S1_ii,"",@"SHT_CUDA_INFO"
	.sectionflags	@""
	.align	4


	//----- nvinfo : EIATTR_CUDA_API_VERSION
	.align		4
        /*0000*/ 	.byte	0x04, 0x37
        /*0002*/ 	.short	(.L_171 - .L_170)
.L_170:
        /*0004*/ 	.word	0x00000082


	//----- nvinfo : EIATTR_KPARAM_INFO
	.align		4
.L_171:
        /*0008*/ 	.byte	0x04, 0x17
        /*000a*/ 	.short	(.L_173 - .L_172)
.L_172:
        /*000c*/ 	.word	0x00000000
        /*0010*/ 	.short	0x000a
        /*0012*/ 	.short	0x0044
        /*0014*/ 	.byte	0x00, 0xf0, 0x11, 0x00


	//----- nvinfo : EIATTR_KPARAM_INFO
	.align		4
.L_173:
        /*0018*/ 	.byte	0x04, 0x17
        /*001a*/ 	.short	(.L_175 - .L_174)
.L_174:
        /*001c*/ 	.word	0x00000000
        /*0020*/ 	.short	0x0009
        /*0022*/ 	.short	0x0040
        /*0024*/ 	.byte	0x00, 0xf0, 0x11, 0x00


	//----- nvinfo : EIATTR_KPARAM_INFO
	.align		4
.L_175:
        /*0028*/ 	.byte	0x04, 0x17
        /*002a*/ 	.short	(.L_177 - .L_176)
.L_176:
        /*002c*/ 	.word	0x00000000
        /*0030*/ 	.short	0x0008
        /*0032*/ 	.short	0x0038
        /*0034*/ 	.byte	0x00, 0xf5, 0x21, 0x00


	//----- nvinfo : EIATTR_KPARAM_INFO
	.align		4
.L_177:
        /*0038*/ 	.byte	0x04, 0x17
        /*003a*/ 	.short	(.L_179 - .L_178)
.L_178:
        /*003c*/ 	.word	0x00000000
        /*0040*/ 	.short	0x0007
        /*0042*/ 	.short	0x0030
        /*0044*/ 	.byte	0x00, 0xf5, 0x21, 0x00


	//----- nvinfo : EIATTR_KPARAM_INFO
	.align		4
.L_179:
        /*0048*/ 	.byte	0x04, 0x17
        /*004a*/ 	.short	(.L_181 - .L_180)
.L_180:
        /*004c*/ 	.word	0x00000000
        /*0050*/ 	.short	0x0006
        /*0052*/ 	.short	0x002c
        /*0054*/ 	.byte	0x00, 0xf0, 0x11, 0x00


	//----- nvinfo : EIATTR_KPARAM_INFO
	.align		4
.L_181:
        /*0058*/ 	.byte	0x04, 0x17
        /*005a*/ 	.short	(.L_183 - .L_182)
.L_182:
        /*005c*/ 	.word	0x00000000
        /*0060*/ 	.short	0x0005
        /*0062*/ 	.short	0x0028
        /*0064*/ 	.byte	0x00, 0xf0, 0x11, 0x00


	//----- nvinfo : EIATTR_KPARAM_INFO
	.align		4
.L_183:
        /*0068*/ 	.byte	0x04, 0x17
        /*006a*/ 	.short	(.L_185 - .L_184)
.L_184:
        /*006c*/ 	.word	0x00000000
        /*0070*/ 	.short	0x0004
        /*0072*/ 	.short	0x0020
        /*0074*/ 	.byte	0x00, 0xf5, 0x21, 0x00


	//----- nvinfo : EIATTR_KPARAM_INFO
	.align		4
.L_185:
        /*0078*/ 	.byte	0x04, 0x17
        /*007a*/ 	.short	(.L_187 - .L_186)
.L_186:
        /*007c*/ 	.word	0x00000000
        /*0080*/ 	.short	0x0003
        /*0082*/ 	.short	0x0018
        /*0084*/ 	.byte	0x00, 0xf5, 0x21, 0x00


	//----- nvinfo : EIATTR_KPARAM_INFO
	.align		4
.L_187:
        /*0088*/ 	.byte	0x04, 0x17
        /*008a*/ 	.short	(.L_189 - .L_188)
.L_188:
        /*008c*/ 	.word	0x00000000
        /*0090*/ 	.short	0x0002
        /*0092*/ 	.short	0x0010
        /*0094*/ 	.byte	0x00, 0xf5, 0x21, 0x00


	//----- nvinfo : EIATTR_KPARAM_INFO
	.align		4
.L_189:
        /*0098*/ 	.byte	0x04, 0x17
        /*009a*/ 	.short	(.L_191 - .L_190)
.L_190:
        /*009c*/ 	.word	0x00000000
        /*00a0*/ 	.short	0x0001
        /*00a2*/ 	.short	0x0008
        /*00a4*/ 	.byte	0x00, 0xf5, 0x21, 0x00


	//----- nvinfo : EIATTR_KPARAM_INFO
	.align		4
.L_191:
        /*00a8*/ 	.byte	0x04, 0x17
        /*00aa*/ 	.short	(.L_193 - .L_192)
.L_192:
        /*00ac*/ 	.word	0x00000000
        /*00b0*/ 	.short	0x0000
        /*00b2*/ 	.short	0x0000
        /*00b4*/ 	.byte	0x00, 0xf5, 0x21, 0x00


	//----- nvinfo : EIATTR_SPARSE_MMA_MASK
	.align		4
.L_193:
        /*00b8*/ 	.byte	0x03, 0x50
        /*00ba*/ 	.short	0x0000


	//----- nvinfo : EIATTR_MAXREG_COUNT
	.align		4
        /*00bc*/ 	.byte	0x03, 0x1b
        /*00be*/ 	.short	0x00ff


	//----- nvinfo : EIATTR_NUM_BARRIERS
	.align		4
        /*00c0*/ 	.byte	0x02, 0x4c
        /*00c2*/ 	.byte	0x01
	.zero		1


	//----- nvinfo : EIATTR_MERCURY_ISA_VERSION
	.align		4
        /*00c4*/ 	.byte	0x03, 0x5f
        /*00c6*/ 	.short	0x0101


	//----- nvinfo : EIATTR_VRC_CTA_INIT_COUNT
	.align		4
        /*00c8*/ 	.byte	0x02, 0x4a
	.zero		1
	.zero		1


	//----- nvinfo : EIATTR_EXIT_INSTR_OFFSETS
	.align		4
        /*00cc*/ 	.byte	0x04, 0x1c
        /*00ce*/ 	.short	(.L_195 - .L_194)


	//   ....[0]....
.L_194:
        /*00d0*/ 	.word	0x00000090


	//   ....[1]....
        /*00d4*/ 	.word	0x000000c0


	//   ....[2]....
        /*00d8*/ 	.word	0x00000cf0


	//   ....[3]....
        /*00dc*/ 	.word	0x000011a0


	//----- nvinfo : EIATTR_CRS_STACK_SIZE
	.align		4
.L_195:
        /*00e0*/ 	.byte	0x04, 0x1e
        /*00e2*/ 	.short	(.L_197 - .L_196)
.L_196:
        /*00e4*/ 	.word	0x00000000


	//----- nvinfo : EIATTR_CBANK_PARAM_SIZE
	.align		4
.L_197:
        /*00e8*/ 	.byte	0x03, 0x19
        /*00ea*/ 	.short	0x0048


	//----- nvinfo : EIATTR_PARAM_CBANK
	.align		4
        /*00ec*/ 	.byte	0x04, 0x0a
        /*00ee*/ 	.short	(.L_199 - .L_198)
	.align		4
.L_198:
        /*00f0*/ 	.word	index@(.nv.constant0._Z23ExplicitKernel_AmericanPfPKfS1_S1_S1_ffS1_S1_ii)
        /*00f4*/ 	.short	0x0380
        /*00f6*/ 	.short	0x0048


	//----- nvinfo : EIATTR_SW_WAR
	.align		4
.L_199:
        /*00f8*/ 	.byte	0x04, 0x36
        /*00fa*/ 	.short	(.L_201 - .L_200)
.L_200:
        /*00fc*/ 	.word	0x00000008
.L_201:


//--------------------- .nv.info._Z23MinBoundary_AmericanPutPfffi --------------------------
	.section	.nv.info._Z23MinBoundary_AmericanPutPfffi,"",@"SHT_CUDA_INFO"
	.sectionflags	@""
	.align	4


	//----- nvinfo : EIATTR_CUDA_API_VERSION
	.align		4
        /*0000*/ 	.byte	0x04, 0x37
        /*0002*/ 	.short	(.L_203 - .L_202)
.L_202:
        /*0004*/ 	.word	0x00000082


	//----- nvinfo : EIATTR_KPARAM_INFO
	.align		4
.L_203:
        /*0008*/ 	.byte	0x04, 0x17
        /*000a*/ 	.short	(.L_205 - .L_204)
.L_204:
        /*000c*/ 	.word	0x00000000
        /*0010*/ 	.short	0x0003
        /*0012*/ 	.short	0x0010
        /*0014*/ 	.byte	0x00, 0xf0, 0x11, 0x00


	//----- nvinfo : EIATTR_KPARAM_INFO
	.align		4
.L_205:
        /*0018*/ 	.byte	0x04, 0x17
        /*001a*/ 	.short	(.L_207 - .L_206)
.L_206:
        /*001c*/ 	.word	0x00000000
        /*0020*/ 	.short	0x0002
        /*0022*/ 	.short	0x000c
        /*0024*/ 	.byte	0x00, 0xf0, 0x11, 0x00


	//----- nvinfo : EIATTR_KPARAM_INFO
	.align		4
.L_207:
        /*0028*/ 	.byte	0x04, 0x17
        /*002a*/ 	.short	(.L_209 - .L_208)
.L_208:
        /*002c*/ 	.word	0x00000000
        /*0030*/ 	.short	0x0001
        /*0032*/ 	.short	0x0008
        /*0034*/ 	.byte	0x00, 0xf0, 0x11, 0x00


	//----- nvinfo : EIATTR_KPARAM_INFO
	.align		4
.L_209:
        /*0038*/ 	.byte	0x04, 0x17
        /*003a*/ 	.short	(.L_211 - .L_210)
.L_210:
        /*003c*/ 	.word	0x00000000
        /*0040*/ 	.short	0x0000
        /*0042*/ 	.short	0x0000
        /*0044*/ 	.byte	0x00, 0xf5, 0x21, 0x00


	//----- nvinfo : EIATTR_SPARSE_MMA_MASK
	.align		4
.L_211:
        /*0048*/ 	.byte	0x03, 0x50
        /*004a*/ 	.short	0x0000


	//----- nvinfo : EIATTR_MAXREG_COUNT
	.align		4
        /*004c*/ 	.byte	0x03, 0x1b
        /*004e*/ 	.short	0x00ff


	//----- nvinfo : EIATTR_MERCURY_ISA_VERSION
	.align		4
        /*0050*/ 	.byte	0x03, 0x5f
        /*0052*/ 	.short	0x0101


	//----- nvinfo : EIATTR_VRC_CTA_INIT_COUNT
	.align		4
        /*0054*/ 	.byte	0x02, 0x4a
	.zero		1
	.zero		1


	//----- nvinfo : EIATTR_EXIT_INSTR_OFFSETS
	.align		4
        /*0058*/ 	.byte	0x04, 0x1c
        /*005a*/ 	.short	(.L_213 - .L_212)


	//   ....[0]....
.L_212:
        /*005c*/ 	.word	0x00000070


	//   ....[1]....
        /*0060*/ 	.word	0x000000e0


	//----- nvinfo : EIATTR_CBANK_PARAM_SIZE
	.align		4
.L_213:
        /*0064*/ 	.byte	0x03, 0x19
        /*0066*/ 	.short	0x0014


	//----- nvinfo : EIATTR_PARAM_CBANK
	.align		4
        /*0068*/ 	.byte	0x04, 0x0a
        /*006a*/ 	.short	(.L_215 - .L_214)
	.align		4
.L_214:
        /*006c*/ 	.word	index@(.nv.constant0._Z23MinBoundary_AmericanPutPfffi)
        /*0070*/ 	.short	0x0380
        /*0072*/ 	.short	0x0014


	//----- nvinfo : EIATTR_SW_WAR
	.align		4
.L_215:
        /*0074*/ 	.byte	0x04, 0x36
        /*0076*/ 	.short	(.L_217 - .L_216)
.L_216:
        /*0078*/ 	.word	0x00000008
.L_217:


//--------------------- .nv.info._Z23MinBoundary_EuropeanPutPffPKfS1_fi --------------------------
	.section	.nv.info._Z23MinBoundary_EuropeanPutPffPKfS1_fi,"",@"SHT_CUDA_INFO"
	.sectionflags	@""
	.align	4


	//----- nvinfo : EIATTR_CUDA_API_VERSION
	.align		4
        /*0000*/ 	.byte	0x04, 0x37
        /*0002*/ 	.short	(.L_219 - .L_218)
.L_218:
        /*0004*/ 	.word	0x00000082


	//----- nvinfo : EIATTR_KPARAM_INFO
	.align		4
.L_219:
        /*0008*/ 	.byte	0x04, 0x17
        /*000a*/ 	.short	(.L_221 - .L_220)
.L_220:
        /*000c*/ 	.word	0x00000000
        /*0010*/ 	.short	0x0005
        /*0012*/ 	.short	0x0024
        /*0014*/ 	.byte	0x00, 0xf0, 0x11, 0x00


	//----- nvinfo : EIATTR_KPARAM_INFO
	.align		4
.L_221:
        /*0018*/ 	.byte	0x04, 0x17
        /*001a*/ 	.short	(.L_223 - .L_222)
.L_222:
        /*001c*/ 	.word	0x00000000
        /*0020*/ 	.short	0x0004
        /*0022*/ 	.short	0x0020
        /*0024*/ 	.byte	0x00, 0xf0, 0x11, 0x00


	//----- nvinfo : EIATTR_KPARAM_INFO
	.align		4
.L_223:
        /*0028*/ 	.byte	0x04, 0x17
        /*002a*/ 	.short	(.L_225 - .L_224)
.L_224:
        /*002c*/ 	.word	0x00000000
        /*0030*/ 	.short	0x0003
        /*0032*/ 	.short	0x0018
        /*0034*/ 	.byte	0x00, 0xf5, 0x21, 0x00


	//----- nvinfo : EIATTR_KPARAM_INFO
	.align		4
.L_225:
        /*0038*/ 	.byte	0x04, 0x17
        /*003a*/ 	.short	(.L_227 - .L_226)
.L_226:
        /*003c*/ 	.word	0x00000000
        /*0040*/ 	.short	0x0002
        /*0042*/ 	.short	0x0010
        /*0044*/ 	.byte	0x00, 0xf5, 0x21, 0x00


	//----- nvinfo : EIATTR_KPARAM_INFO
	.align		4
.L_227:
        /*0048*/ 	.byte	0x04, 0x17
        /*004a*/ 	.short	(.L_229 - .L_228)
.L_228:
        /*004c*/ 	.word	0x00000000
        /*0050*/ 	.short	0x0001
        /*0052*/ 	.short	0x0008
        /*0054*/ 	.byte	0x00, 0xf0, 0x11, 0x00


	//----- nvinfo : EIATTR_KPARAM_INFO
	.align		4
.L_229:
        /*0058*/ 	.byte	0x04, 0x17
        /*005a*/ 	.short	(.L_231 - .L_230)
.L_230:
        /*005c*/ 	.word	0x00000000
        /*0060*/ 	.short	0x0000
        /*0062*/ 	.short	0x0000
        /*0064*/ 	.byte	0x00, 0xf5, 0x21, 0x00


	//----- nvinfo : EIATTR_SPARSE_MMA_MASK
	.align		4
.L_231:
        /*0068*/ 	.byte	0x03, 0x50
        /*006a*/ 	.short	0x0000


	//----- nvinfo : EIATTR_MAXREG_COUNT
	.align		4
        /*006c*/ 	.byte	0x03, 0x1b
        /*006e*/ 	.short	0x00ff


	//----- nvinfo : EIATTR_MERCURY_ISA_VERSION
	.align		4
        /*0070*/ 	.byte	0x03, 0x5f
        /*0072*/ 	.short	0x0101


	//----- nvinfo : EIATTR_VRC_CTA_INIT_COUNT
	.align		4
        /*0074*/ 	.byte	0x02, 0x4a
	.zero		1
	.zero		1


	//----- nvinfo : EIATTR_EXIT_INSTR_OFFSETS
	.align		4
        /*0078*/ 	.byte	0x04, 0x1c
        /*007a*/ 	.short	(.L_233 - .L_232)


	//   ....[0]....
.L_232:
        /*007c*/ 	.word	0x00000070


	//   ....[1]....
        /*0080*/ 	.word	0x00000200


	//----- nvinfo : EIATTR_CBANK_PARAM_SIZE
	.align		4
.L_233:
        /*0084*/ 	.byte	0x03, 0x19
        /*0086*/ 	.short	0x0028


	//----- nvinfo : EIATTR_PARAM_CBANK
	.align		4
        /*0088*/ 	.byte	0x04, 0x0a
        /*008a*/ 	.short	(.L_235 - .L_234)
	.align		4
.L_234:
        /*008c*/ 	.word	index@(.nv.constant0._Z23MinBoundary_EuropeanPutPffPKfS1_fi)
        /*0090*/ 	.short	0x0380
        /*0092*/ 	.short	0x0028


	//----- nvinfo : EIATTR_SW_WAR
	.align		4
.L_235:
        /*0094*/ 	.byte	0x04, 0x36
        /*0096*/ 	.short	(.L_237 - .L_236)
.L_236:
        /*0098*/ 	.word	0x00000008
.L_237:


//--------------------- .nv.info._Z24MaxBoundary_AmericanCallPfffi --------------------------
	.section	.nv.info._Z24MaxBoundary_AmericanCallPfffi,"",@"SHT_CUDA_INFO"
	.sectionflags	@""
	.align	4


	//----- nvinfo : EIATTR_CUDA_API_VERSION
	.align		4
        /*0000*/ 	.byte	0x04, 0x37
        /*0002*/ 	.short	(.L_239 - .L_238)
.L_238:
        /*0004*/ 	.word	0x00000082


	//----- nvinfo : EIATTR_KPARAM_INFO
	.align		4
.L_239:
        /*0008*/ 	.byte	0x04, 0x17
        /*000a*/ 	.short	(.L_241 - .L_240)
.L_240:
        /*000c*/ 	.word	0x00000000
        /*0010*/ 	.short	0x0003
        /*0012*/ 	.short	0x0010
        /*0014*/ 	.byte	0x00, 0xf0, 0x11, 0x00


	//----- nvinfo : EIATTR_KPARAM_INFO
	.align		4
.L_241:
        /*0018*/ 	.byte	0x04, 0x17
        /*001a*/ 	.short	(.L_243 - .L_242)
.L_242:
        /*001c*/ 	.word	0x00000000
        /*0020*/ 	.short	0x0002
        /*0022*/ 	.short	0x000c
        /*0024*/ 	.byte	0x00, 0xf0, 0x11, 0x00


	//----- nvinfo : EIATTR_KPARAM_INFO
	.align		4
.L_243:
        /*0028*/ 	.byte	0x04, 0x17
        /*002a*/ 	.short	(.L_245 - .L_244)
.L_244:
        /*002c*/ 	.word	0x00000000
        /*0030*/ 	.short	0x0001
        /*0032*/ 	.short	0x0008
        /*0034*/ 	.byte	0x00, 0xf0, 0x11, 0x00


	//----- nvinfo : EIATTR_KPARAM_INFO
	.align		4
.L_245:
        /*0038*/ 	.byte	0x04, 0x17
        /*003a*/ 	.short	(.L_247 - .L_246)
.L_246:
        /*003c*/ 	.word	0x00000000
        /*0040*/ 	.short	0x0000
        /*0042*/ 	.short	0x0000
        /*0044*/ 	.byte	0x00, 0xf5, 0x21, 0x00


	//----- nvinfo : EIATTR_SPARSE_MMA_MASK
	.align		4
.L_247:
        /*0048*/ 	.byte	0x03, 0x50
        /*004a*/ 	.short	0x0000


	//----- nvinfo : EIATTR_MAXREG_COUNT
	.align		4
        /*004c*/ 	.byte	0x03, 0x1b
        /*004e*/ 	.short	0x00ff


	//----- nvinfo : EIATTR_MERCURY_ISA_VERSION
	.align		4
        /*0050*/ 	.byte	0x03, 0x5f
        /*0052*/ 	.short	0x0101


	//----- nvinfo : EIATTR_VRC_CTA_INIT_COUNT
	.align		4
        /*0054*/ 	.byte	0x02, 0x4a
	.zero		1
	.zero		1


	//----- nvinfo : EIATTR_EXIT_INSTR_OFFSETS
	.align		4
        /*0058*/ 	.byte	0x04, 0x1c
        /*005a*/ 	.short	(.L_249 - .L_248)


	//   ....[0]....
.L_248:
        /*005c*/ 	.word	0x00000070


	//   ....[1]....
        /*0060*/ 	.word	0x000000e0


	//----- nvinfo : EIATTR_CBANK_PARAM_SIZE
	.align		4
.L_249:
        /*0064*/ 	.byte	0x03, 0x19
        /*0066*/ 	.short	0x0014


	//----- nvinfo : EIATTR_PARAM_CBANK
	.align		4
        /*0068*/ 	.byte	0x04, 0x0a
        /*006a*/ 	.short	(.L_251 - .L_250)
	.align		4
.L_250:
        /*006c*/ 	.word	index@(.nv.constant0._Z24MaxBoundary_AmericanCallPfffi)
        /*0070*/ 	.short	0x0380
        /*0072*/ 	.short	0x0014


	//----- nvinfo : EIATTR_SW_WAR
	.align		4
.L_251:
        /*0074*/ 	.byte	0x04, 0x36
        /*0076*/ 	.short	(.L_253 - .L_252)
.L_252:
        /*0078*/ 	.word	0x00000008
.L_253:


//--------------------- .nv.info._Z24MaxBoundary_EuropeanCallPffPKfS1_fi --------------------------
	.section	.nv.info._Z24MaxBoundary_EuropeanCallPffPKfS1_fi,"",@"SHT_CUDA_INFO"
	.sectionflags	@""
	.align	4


	//----- nvinfo : EIATTR_CUDA_API_VERSION
	.align		4
        /*0000*/ 	.byte	0x04, 0x37
        /*0002*/ 	.short	(.L_255 - .L_254)
.L_254:
        /*0004*/ 	.word	0x00000082


	//----- nvinfo : EIATTR_KPARAM_INFO
	.align		4
.L_255:
        /*0008*/ 	.byte	0x04, 0x17
        /*000a*/ 	.short	(.L_257 - .L_256)
.L_256:
        /*000c*/ 	.word	0x00000000
        /*0010*/ 	.short	0x0005
        /*0012*/ 	.short	0x0024
        /*0014*/ 	.byte	0x00, 0xf0, 0x11, 0x00


	//----- nvinfo : EIATTR_KPARAM_INFO
	.align		4
.L_257:
        /*0018*/ 	.byte	0x04, 0x17
        /*001a*/ 	.short	(.L_259 - .L_258)
.L_258:
        /*001c*/ 	.word	0x00000000
        /*0020*/ 	.short	0x0004
        /*0022*/ 	.short	0x0020
        /*0024*/ 	.byte	0x00, 0xf0, 0x11, 0x00


	//----- nvinfo : EIATTR_KPARAM_INFO
	.align		4
.L_259:
        /*0028*/ 	.byte	0x04, 0x17
        /*002a*/ 	.short	(.L_261 - .L_260)
.L_260:
        /*002c*/ 	.word	0x00000000
        /*0030*/ 	.short	0x0003
        /*0032*/ 	.short	0x0018
        /*0034*/ 	.byte	0x00, 0xf5, 0x21, 0x00


	//----- nvinfo : EIATTR_KPARAM_INFO
	.align		4
.L_261:
        /*0038*/ 	.byte	0x04, 0x17
        /*003a*/ 	.short	(.L_263 - .L_262)
.L_262:
        /*003c*/ 	.word	0x00000000
        /*0040*/ 	.short	0x0002
        /*0042*/ 	.short	0x0010
        /*0044*/ 	.byte	0x00, 0xf5, 0x21, 0x00


	//----- nvinfo : EIATTR_KPARAM_INFO
	.align		4
.L_263:
        /*0048*/ 	.byte	0x04, 0x17
        /*004a*/ 	.short	(.L_265 - .L_264)
.L_264:
        /*004c*/ 	.word	0x00000000
        /*0050*/ 	.short	0x0001
        /*0052*/ 	.short	0x0008
        /*0054*/ 	.byte	0x00, 0xf0, 0x11, 0x00


	//----- nvinfo : EIATTR_KPARAM_INFO
	.align		4
.L_265:
        /*0058*/ 	.byte	0x04, 0x17
        /*005a*/ 	.short	(.L_267 - .L_266)
.L_266:
        /*005c*/ 	.word	0x00000000
        /*0060*/ 	.short	0x0000
        /*0062*/ 	.short	0x0000
        /*0064*/ 	.byte	0x00, 0xf5, 0x21, 0x00


	//----- nvinfo : EIATTR_SPARSE_MMA_MASK
	.align		4
.L_267:
        /*0068*/ 	.byte	0x03, 0x50
        /*006a*/ 	.short	0x0000


	//----- nvinfo : EIATTR_MAXREG_COUNT
	.align		4
        /*006c*/ 	.byte	0x03, 0x1b
        /*006e*/ 	.short	0x00ff


	//----- nvinfo : EIATTR_MERCURY_ISA_VERSION
	.align		4
        /*0070*/ 	.byte	0x03, 0x5f
        /*0072*/ 	.short	0x0101


	//----- nvinfo : EIATTR_VRC_CTA_INIT_COUNT
	.align		4
        /*0074*/ 	.byte	0x02, 0x4a
	.zero		1
	.zero		1


	//----- nvinfo : EIATTR_EXIT_INSTR_OFFSETS
	.align		4
        /*0078*/ 	.byte	0x04, 0x1c
        /*007a*/ 	.short	(.L_269 - .L_268)


	//   ....[0]....
.L_268:
        /*007c*/ 	.word	0x00000070


	//   ....[1]....
        /*0080*/ 	.word	0x00000200


	//----- nvinfo : EIATTR_CBANK_PARAM_SIZE
	.align		4
.L_269:
        /*0084*/ 	.byte	0x03, 0x19
        /*0086*/ 	.short	0x0028


	//----- nvinfo : EIATTR_PARAM_CBANK
	.align		4
        /*0088*/ 	.byte	0x04, 0x0a
        /*008a*/ 	.short	(.L_271 - .L_270)
	.align		4
.L_270:
        /*008c*/ 	.word	index@(.nv.constant0._Z24MaxBoundary_EuropeanCallPffPKfS1_fi)
        /*0090*/ 	.short	0x0380
        /*0092*/ 	.short	0x0028


	//----- nvinfo : EIATTR_SW_WAR
	.align		4
.L_271:
        /*0094*/ 	.byte	0x04, 0x36
        /*0096*/ 	.short	(.L_273 - .L_272)
.L_272:
        /*0098*/ 	.word	0x00000008
.L_273:


//--------------------- .nv.info._Z3PutPfPKffi    --------------------------
	.section	.nv.info._Z3PutPfPKffi,"",@"SHT_CUDA_INFO"
	.sectionflags	@""
	.align	4


	//----- nvinfo : EIATTR_CUDA_API_VERSION
	.align		4
        /*0000*/ 	.byte	0x04, 0x37
        /*0002*/ 	.short	(.L_275 - .L_274)
.L_274:
        /*0004*/ 	.word	0x00000082


	//----- nvinfo : EIATTR_KPARAM_INFO
	.align		4
.L_275:
        /*0008*/ 	.byte	0x04, 0x17
        /*000a*/ 	.short	(.L_277 - .L_276)
.L_276:
        /*000c*/ 	.word	0x00000000
        /*0010*/ 	.short	0x0003
        /*0012*/ 	.short	0x0014
        /*0014*/ 	.byte	0x00, 0xf0, 0x11, 0x00


	//----- nvinfo : EIATTR_KPARAM_INFO
	.align		4
.L_277:
        /*0018*/ 	.byte	0x04, 0x17
        /*001a*/ 	.short	(.L_279 - .L_278)
.L_278:
        /*001c*/ 	.word	0x00000000
        /*0020*/ 	.short	0x0002
        /*0022*/ 	.short	0x0010
        /*0024*/ 	.byte	0x00, 0xf0, 0x11, 0x00


	//----- nvinfo : EIATTR_KPARAM_INFO
	.align		4
.L_279:
        /*0028*/ 	.byte	0x04, 0x17
        /*002a*/ 	.short	(.L_281 - .L_280)
.L_280:
        /*002c*/ 	.word	0x00000000
        /*0030*/ 	.short	0x0001
        /*0032*/ 	.short	0x0008
        /*0034*/ 	.byte	0x00, 0xf5, 0x21, 0x00


	//----- nvinfo : EIATTR_KPARAM_INFO
	.align		4
.L_281:
        /*0038*/ 	.byte	0x04, 0x17
        /*003a*/ 	.short	(.L_283 - .L_282)
.L_282:
        /*003c*/ 	.word	0x00000000
        /*0040*/ 	.short	0x0000
        /*0042*/ 	.short	0x0000
        /*0044*/ 	.byte	0x00, 0xf5, 0x21, 0x00


	//----- nvinfo : EIATTR_SPARSE_MMA_MASK
	.align		4
.L_283:
        /*0048*/ 	.byte	0x03, 0x50
        /*004a*/ 	.short	0x0000


	//----- nvinfo : EIATTR_MAXREG_COUNT
	.align		4
        /*004c*/ 	.byte	0x03, 0x1b
        /*004e*/ 	.short	0x00ff


	//----- nvinfo : EIATTR_MERCURY_ISA_VERSION
	.align		4
        /*0050*/ 	.byte	0x03, 0x5f
        /*0052*/ 	.short	0x0101


	//----- nvinfo : EIATTR_VRC_CTA_INIT_COUNT
	.align		4
        /*0054*/ 	.byte	0x02, 0x4a
	.zero		1
	.zero		1


	//----- nvinfo : EIATTR_EXIT_INSTR_OFFSETS
	.align		4
        /*0058*/ 	.byte	0x04, 0x1c
        /*005a*/ 	.short	(.L_285 - .L_284)


	//   ....[0]....
.L_284:
        /*005c*/ 	.word	0x00000070


	//   ....[1]....
        /*0060*/ 	.word	0x00000120


	//----- nvinfo : EIATTR_CBANK_PARAM_SIZE
	.align		4
.L_285:
        /*0064*/ 	.byte	0x03, 0x19
        /*0066*/ 	.short	0x0018


	//----- nvinfo : EIATTR_PARAM_CBANK
	.align		4
        /*0068*/ 	.byte	0x04, 0x0a
        /*006a*/ 	.short	(.L_287 - .L_286)
	.align		4
.L_286:
        /*006c*/ 	.word	index@(.nv.constant0._Z3PutPfPKffi)
        /*0070*/ 	.short	0x0380
        /*0072*/ 	.short	0x0018


	//----- nvinfo : EIATTR_SW_WAR
	.align		4
.L_287:
        /*0074*/ 	.byte	0x04, 0x36
        /*0076*/ 	.short	(.L_289 - .L_288)
.L_288:
        /*0078*/ 	.word	0x00000008
.L_289:


//--------------------- .nv.info._Z4CallPfPKffi   --------------------------
	.section	.nv.info._Z4CallPfPKffi,"",@"SHT_CUDA_INFO"
	.sectionflags	@""
	.align	4


	//----- nvinfo : EIATTR_CUDA_API_VERSION
	.align		4
        /*0000*/ 	.byte	0x04, 0x37
        /*0002*/ 	.short	(.L_291 - .L_290)
.L_290:
        /*0004*/ 	.word	0x00000082


	//----- nvinfo : EIATTR_KPARAM_INFO
	.align		4
.L_291:
        /*0008*/ 	.byte	0x04, 0x17
        /*000a*/ 	.short	(.L_293 - .L_292)
.L_292:
        /*000c*/ 	.word	0x00000000
        /*0010*/ 	.short	0x0003
        /*0012*/ 	.short	0x0014
        /*0014*/ 	.byte	0x00, 0xf0, 0x11, 0x00


	//----- nvinfo : EIATTR_KPARAM_INFO
	.align		4
.L_293:
        /*0018*/ 	.byte	0x04, 0x17
        /*001a*/ 	.short	(.L_295 - .L_294)
.L_294:
        /*001c*/ 	.word	0x00000000
        /*0020*/ 	.short	0x0002
        /*0022*/ 	.short	0x0010
        /*0024*/ 	.byte	0x00, 0xf0, 0x11, 0x00


	//----- nvinfo : EIATTR_KPARAM_INFO
	.align		4
.L_295:
        /*0028*/ 	.byte	0x04, 0x17
        /*002a*/ 	.short	(.L_297 - .L_296)
.L_296:
        /*002c*/ 	.word	0x00000000
        /*0030*/ 	.short	0x0001
        /*0032*/ 	.short	0x0008
        /*0034*/ 	.byte	0x00, 0xf5, 0x21, 0x00


	//----- nvinfo : EIATTR_KPARAM_INFO
	.align		4
.L_297:
        /*0038*/ 	.byte	0x04, 0x17
        /*003a*/ 	.short	(.L_299 - .L_298)
.L_298:
        /*003c*/ 	.word	0x00000000
        /*0040*/ 	.short	0x0000
        /*0042*/ 	.short	0x0000
        /*0044*/ 	.byte	0x00, 0xf5, 0x21, 0x00


	//----- nvinfo : EIATTR_SPARSE_MMA_MASK
	.align		4
.L_299:
        /*0048*/ 	.byte	0x03, 0x50
        /*004a*/ 	.short	0x0000


	//----- nvinfo : EIATTR_MAXREG_COUNT
	.align		4
        /*004c*/ 	.byte	0x03, 0x1b
        /*004e*/ 	.short	0x00ff


	//----- nvinfo : EIATTR_MERCURY_ISA_VERSION
	.align		4
        /*0050*/ 	.byte	0x03, 0x5f
        /*0052*/ 	.short	0x0101


	//----- nvinfo : EIATTR_VRC_CTA_INIT_COUNT
	.align		4
        /*0054*/ 	.byte	0x02, 0x4a
	.zero		1
	.zero		1


	//----- nvinfo : EIATTR_EXIT_INSTR_OFFSETS
	.align		4
        /*0058*/ 	.byte	0x04, 0x1c
        /*005a*/ 	.short	(.L_301 - .L_300)


	//   ....[0]....
.L_300:
        /*005c*/ 	.word	0x00000070


	//   ....[1]....
        /*0060*/ 	.word	0x00000120


	//----- nvinfo : EIATTR_CBANK_PARAM_SIZE
	.align		4
.L_301:
        /*0064*/ 	.byte	0x03, 0x19
        /*0066*/ 	.short	0x0018


	//----- nvinfo : EIATTR_PARAM_CBANK
	.align		4
        /*0068*/ 	.byte	0x04, 0x0a
        /*006a*/ 	.short	(.L_303 - .L_302)
	.align		4
.L_302:
        /*006c*/ 	.word	index@(.nv.constant0._Z4CallPfPKffi)
        /*0070*/ 	.short	0x0380
        /*0072*/ 	.short	0x0018


	//----- nvinfo : EIATTR_SW_WAR
	.align		4
.L_303:
        /*0074*/ 	.byte	0x04, 0x36
        /*0076*/ 	.short	(.L_305 - .L_304)
.L_304:
        /*0078*/ 	.word	0x00000008
.L_305:


//--------------------- .nv.info._Z16Saxis_InitializePfffi --------------------------
	.section	.nv.info._Z16Saxis_InitializePfffi,"",@"SHT_CUDA_INFO"
	.sectionflags	@""
	.align	4


	//----- nvinfo : EIATTR_CUDA_API_VERSION
	.align		4
        /*0000*/ 	.byte	0x04, 0x37
        /*0002*/ 	.short	(.L_307 - .L_306)
.L_306:
        /*0004*/ 	.word	0x00000082


	//----- nvinfo : EIATTR_KPARAM_INFO
	.align		4
.L_307:
        /*0008*/ 	.byte	0x04, 0x17
        /*000a*/ 	.short	(.L_309 - .L_308)
.L_308:
        /*000c*/ 	.word	0x00000000
        /*0010*/ 	.short	0x0003
        /*0012*/ 	.short	0x0010
        /*0014*/ 	.byte	0x00, 0xf0, 0x11, 0x00


	//----- nvinfo : EIATTR_KPARAM_INFO
	.align		4
.L_309:
        /*0018*/ 	.byte	0x04, 0x17
        /*001a*/ 	.short	(.L_311 - .L_310)
.L_310:
        /*001c*/ 	.word	0x00000000
        /*0020*/ 	.short	0x0002
        /*0022*/ 	.short	0x000c
        /*0024*/ 	.byte	0x00, 0xf0, 0x11, 0x00


	//----- nvinfo : EIATTR_KPARAM_INFO
	.align		4
.L_311:
        /*0028*/ 	.byte	0x04, 0x17
        /*002a*/ 	.short	(.L_313 - .L_312)
.L_312:
        /*002c*/ 	.word	0x00000000
        /*0030*/ 	.short	0x0001
        /*0032*/ 	.short	0x0008
        /*0034*/ 	.byte	0x00, 0xf0, 0x11, 0x00


	//----- nvinfo : EIATTR_KPARAM_INFO
	.align		4
.L_313:
        /*0038*/ 	.byte	0x04, 0x17
        /*003a*/ 	.short	(.L_315 - .L_314)
.L_314:
        /*003c*/ 	.word	0x00000000
        /*0040*/ 	.short	0x0000
        /*0042*/ 	.short	0x0000
        /*0044*/ 	.byte	0x00, 0xf5, 0x21, 0x00


	//----- nvinfo : EIATTR_SPARSE_MMA_MASK
	.align		4
.L_315:
        /*0048*/ 	.byte	0x03, 0x50
        /*004a*/ 	.short	0x0000


	//----- nvinfo : EIATTR_MAXREG_COUNT
	.align		4
        /*004c*/ 	.byte	0x03, 0x1b
        /*004e*/ 	.short	0x00ff


	//----- nvinfo : EIATTR_MERCURY_ISA_VERSION
	.align		4
        /*0050*/ 	.byte	0x03, 0x5f
        /*0052*/ 	.short	0x0101


	//----- nvinfo : EIATTR_VRC_CTA_INIT_COUNT
	.align		4
        /*0054*/ 	.byte	0x02, 0x4a
	.zero		1
	.zero		1


	//----- nvinfo : EIATTR_EXIT_INSTR_OFFSETS
	.align		4
        /*0058*/ 	.byte	0x04, 0x1c
        /*005a*/ 	.short	(.L_317 - .L_316)


	//   ....[0]....
.L_316:
        /*005c*/ 	.word	0x00000070


	//   ....[1]....
        /*0060*/ 	.word	0x000000f0


	//----- nvinfo : EIATTR_CBANK_PARAM_SIZE
	.align		4
.L_317:
        /*0064*/ 	.byte	0x03, 0x19
        /*0066*/ 	.short	0x0014


	//----- nvinfo : EIATTR_PARAM_CBANK
	.align		4
        /*0068*/ 	.byte	0x04, 0x0a
        /*006a*/ 	.short	(.L_319 - .L_318)
	.align		4
.L_318:
        /*006c*/ 	.word	index@(.nv.constant0._Z16Saxis_InitializePfffi)
        /*0070*/ 	.short	0x0380
        /*0072*/ 	.short	0x0014


	//----- nvinfo : EIATTR_SW_WAR
	.align		4
.L_319:
        /*0074*/ 	.byte	0x04, 0x36
        /*0076*/ 	.short	(.L_321 - .L_320)
.L_320:
        /*0078*/ 	.word	0x00000008
.L_321:


//--------------------- .nv.callgraph             --------------------------
	.section	.nv.callgraph,"",@"SHT_CUDA_CALLGRAPH"
	.align	4
	.sectionentsize	8
	.align		4
        /*0000*/ 	.word	0x00000000
	.align		4
        /*0004*/ 	.word	0xffffffff
	.align		4
        /*0008*/ 	.word	0x00000000
	.align		4
        /*000c*/ 	.word	0xfffffffe
	.align		4
        /*0010*/ 	.word	0x00000000
	.align		4
        /*0014*/ 	.word	0xfffffffd
	.align		4
        /*0018*/ 	.word	0x00000000
	.align		4
        /*001c*/ 	.word	0xfffffffc


//--------------------- .text._Z23ImplicitKernel_AmericanPfPKfS1_S1_S1_S1_S1_ffii --------------------------
	.section	.text._Z23ImplicitKernel_AmericanPfPKfS1_S1_S1_S1_S1_ffii,"ax",@progbits
	.align	128
        .global         _Z23ImplicitKernel_AmericanPfPKfS1_S1_S1_S1_S1_ffii
        .type           _Z23ImplicitKernel_AmericanPfPKfS1_S1_S1_S1_S1_ffii,@function
        .size           _Z23ImplicitKernel_AmericanPfPKfS1_S1_S1_S1_S1_ffii,(.L_x_115 - _Z23ImplicitKernel_AmericanPfPKfS1_S1_S1_S1_S1_ffii)
        .other          _Z23ImplicitKernel_AmericanPfPKfS1_S1_S1_S1_S1_ffii,@"STO_CUDA_ENTRY STV_DEFAULT"
_Z23ImplicitKernel_AmericanPfPKfS1_S1_S1_S1_S1_ffii:
.text._Z23ImplicitKernel_AmericanPfPKfS1_S1_S1_S1_S1_ffii:
[----:B------:R-:W-:Y:S01]  /*0000*/  LDC R1, c[0x0][0x37c] ;  /* 0x0000df00ff017b82 */ /* 0x000fe20000000800 */
[----:B------:R-:W0:Y:S01]  /*0010*/  S2R R8, SR_TID.X ;  /* 0x0000000000087919 */ /* 0x000e220000002100 */
[----:B------:R-:W0:Y:S01]  /*0020*/  LDCU UR4, c[0x0][0x360] ;  /* 0x00006c00ff0477ac */ /* 0x000e220008000800 */
[----:B------:R-:W0:Y:S01]  /*0030*/  S2R R3, SR_CTAID.X ;  /* 0x0000000000037919 */ /* 0x000e220000002500 */
[----:B------:R-:W1:Y:S01]  /*0040*/  LDCU UR5, c[0x0][0x3c0] ;  /* 0x00007800ff0577ac */ /* 0x000e620008000800 */
[----:B0-----:R-:W-:-:S05]  /*0050*/  IMAD R8, R3, UR4, R8 ;  /* 0x0000000403087c24 */ /* 0x001fca000f8e0208 */
[----:B-1----:R-:W-:-:S13]  /*0060*/  ISETP.GE.AND P0, PT, R8, UR5, PT ;  /* 0x0000000508007c0c */ /* 0x002fda000bf06270 */
[----:B------:R-:W-:Y:S05]  /*0070*/  @P0 EXIT ;  /* 0x000000000000094d */ /* 0x000fea0003800000 */
[----:B------:R-:W0:Y:S01]  /*0080*/  LDC R0, c[0x0][0x3c4] ;  /* 0x0000f100ff007b82 */ /* 0x000e220000000800 */
[----:B------:R-:W-:Y:S02]  /*0090*/  IADD3 R7, PT, PT, R8, -UR5, RZ ;  /* 0x8000000508077c10 */ /* 0x000fe4000fffe0ff */
[----:B0-----:R-:W-:-:S13]  /*00a0*/  ISETP.GE.AND P0, PT, R0, 0x2, PT ;  /* 0x000000020000780c */ /* 0x001fda0003f06270 */
[----:B------:R-:W-:Y:S05]  /*00b0*/  @!P0 EXIT ;  /* 0x000000000000894d */ /* 0x000fea0003800000 */
[----:B------:R-:W0:Y:S01]  /*00c0*/  LDC.64 R4, c[0x0][0x3a0] ;  /* 0x0000e800ff047b82 */ /* 0x000e220000000a00 */
[----:B------:R-:W1:Y:S07]  /*00d0*/  LDCU.64 UR26, c[0x0][0x358] ;  /* 0x00006b00ff1a77ac */ /* 0x000e6e0008000a00 */
[----:B------:R-:W2:Y:S08]  /*00e0*/  LDC.64 R2, c[0x0][0x380] ;  /* 0x0000e000ff027b82 */ /* 0x000eb00000000a00 */
[----:B------:R-:W3:Y:S01]  /*00f0*/  LDC.64 R10, c[0x0][0x3b8] ;  /* 0x0000ee00ff0a7b82 */ /* 0x000ee20000000a00 */
[----:B0-----:R-:W-:-:S05]  /*0100*/  IMAD.WIDE R4, R8, 0x4, R4 ;  /* 0x0000000408047825 */ /* 0x001fca00078e0204 */
[----:B-1----:R-:W4:Y:S01]  /*0110*/  LDG.E.CONSTANT R9, desc[UR26][R4.64] ;  /* 0x0000001a04097981 */ /* 0x002f22000c1e9900 */
[----:B--2---:R-:W-:-:S05]  /*0120*/  IMAD.WIDE R2, R7, 0x4, R2 ;  /* 0x0000000407027825 */ /* 0x004fca00078e0202 */
[----:B------:R3:W5:Y:S01]  /*0130*/  LDG.E R7, desc[UR26][R2.64] ;  /* 0x0000001a02077981 */ /* 0x000762000c1e1900 */
[----:B------:R-:W-:Y:S01]  /*0140*/  BSSY.RECONVERGENT B0, `(.L_x_0) ;  /* 0x000000e000007945 */ /* 0x000fe20003800200 */
[----:B---3--:R-:W-:-:S04]  /*0150*/  FADD R3, R11, R11 ;  /* 0x0000000b0b037221 */ /* 0x008fc80000000000 */
[----:B------:R-:W0:Y:S02]  /*0160*/  MUFU.RCP R6, R3 ;  /* 0x0000000300067308 */ /* 0x000e240000001000 */
[----:B0-----:R-:W-:-:S04]  /*0170*/  FFMA R11, -R3, R6, 1 ;  /* 0x3f800000030b7423 */ /* 0x001fc80000000106 */
[----:B------:R-:W-:Y:S01]  /*0180*/  FFMA R11, R6, R11, R6 ;  /* 0x0000000b060b7223 */ /* 0x000fe20000000006 */
[----:B----4-:R-:W-:-:S04]  /*0190*/  FMUL R0, R9, R10 ;  /* 0x0000000a09007220 */ /* 0x010fc80000400000 */
[----:B------:R-:W0:Y:S01]  /*01a0*/  FCHK P0, R0, R3 ;  /* 0x0000000300007302 */ /* 0x000e220000000000 */
[----:B------:R-:W-:-:S04]  /*01b0*/  FFMA R6, R0, R11, RZ ;  /* 0x0000000b00067223 */ /* 0x000fc800000000ff */
[----:B------:R-:W-:-:S04]  /*01c0*/  FFMA R4, -R3, R6, R0 ;  /* 0x0000000603047223 */ /* 0x000fc80000000100 */
[----:B------:R-:W-:Y:S01]  /*01d0*/  FFMA R6, R11, R4, R6 ;  /* 0x000000040b067223 */ /* 0x000fe20000000006 */
[----:B0-----:R-:W-:Y:S06]  /*01e0*/  @!P0 BRA `(.L_x_1) ;  /* 0x00000000000c8947 */ /* 0x001fec0003800000 */
[----:B------:R-:W-:-:S07]  /*01f0*/  MOV R2, 0x210 ;  /* 0x0000021000027802 */ /* 0x000fce0000000f00 */
[----:B-----5:R-:W-:Y:S05]  /*0200*/  CALL.REL.NOINC `($__internal_0_$__cuda_sm3x_div_rn_noftz_f32_slowpath) ;  /* 0x0000001000b87944 */ /* 0x020fea0003c00000 */
[----:B------:R-:W-:-:S07]  /*0210*/  IMAD.MOV.U32 R6, RZ, RZ, R0 ;  /* 0x000000ffff067224 */ /* 0x000fce00078e0000 */
.L_x_1:
[----:B------:R-:W-:Y:S05]  /*0220*/  BSYNC.RECONVERGENT B0 ;  /* 0x0000000000007941 */ /* 0x000fea0003800200 */
.L_x_0:
[----:B------:R-:W0:Y:S01]  /*0230*/  LDCU.64 UR20, c[0x0][0x3c0] ;  /* 0x00007800ff1477ac */ /* 0x000e220008000a00 */
[----:B------:R-:W1:Y:S01]  /*0240*/  S2UR UR6, SR_CgaCtaId ;  /* 0x00000000000679c3 */ /* 0x000e620000008800 */
[----:B------:R-:W-:Y:S01]  /*0250*/  IMAD.WIDE R20, R8, 0x4, RZ ;  /* 0x0000000408147825 */ /* 0x000fe200078e02ff */
[----:B------:R-:W2:Y:S01]  /*0260*/  LDCU.128 UR8, c[0x0][0x380] ;  /* 0x00007000ff0877ac */ /* 0x000ea20008000c00 */
[----:B------:R-:W3:Y:S01]  /*0270*/  LDCU.64 UR12, c[0x0][0x3b0] ;  /* 0x00007600ff0c77ac */ /* 0x000ee20008000a00 */
[----:B------:R-:W4:Y:S01]  /*0280*/  LDCU.64 UR16, c[0x0][0x3a8] ;  /* 0x00007500ff1077ac */ /* 0x000f220008000a00 */
[----:B------:R-:W4:Y:S01]  /*0290*/  LDCU.64 UR18, c[0x0][0x390] ;  /* 0x00007200ff1277ac */ /* 0x000f220008000a00 */
[----:B0-----:R-:W-:Y:S02]  /*02a0*/  UIMAD.WIDE UR24, UR20, 0x4, URZ ;  /* 0x00000004141878a5 */ /* 0x001fe4000f8e02ff */
[----:B--2---:R-:W-:Y:S02]  /*02b0*/  UIADD3 UR7, UP1, UPT, UR10, 0x4, URZ ;  /* 0x000000040a077890 */ /* 0x004fe4000ff3e0ff */
[----:B------:R-:W-:Y:S01]  /*02c0*/  UIADD3 UR14, UP0, UPT, -UR24, UR8, URZ ;  /* 0x00000008180e7290 */ /* 0x000fe2000ff1e1ff */
[----:B------:R-:W-:Y:S01]  /*02d0*/  UMOV UR4, 0x400 ;  /* 0x0000040000047882 */ /* 0x000fe20000000000 */
[----:B------:R-:W-:-:S02]  /*02e0*/  UIADD3.X UR8, UPT, UPT, URZ, UR11, URZ, UP1, !UPT ;  /* 0x0000000bff087290 */ /* 0x000fc40008ffe4ff */
[----:B------:R-:W-:Y:S01]  /*02f0*/  MOV R14, UR7 ;  /* 0x00000007000e7c02 */ /* 0x000fe20008000f00 */
[----:B------:R-:W-:Y:S02]  /*0300*/  UIADD3.X UR15, UPT, UPT, ~UR25, UR9, URZ, UP0, !UPT ;  /* 0x00000009190f7290 */ /* 0x000fe400087fe5ff */
[----:B---3--:R-:W-:Y:S02]  /*0310*/  UIADD3 UR12, UP0, UPT, UR12, 0x4, URZ ;  /* 0x000000040c0c7890 */ /* 0x008fe4000ff1e0ff */
[----:B-1----:R-:W-:Y:S01]  /*0320*/  ULEA UR4, UR6, UR4, 0x18 ;  /* 0x0000000406047291 */ /* 0x002fe2000f8ec0ff */
[----:B------:R-:W-:Y:S01]  /*0330*/  MOV R11, UR8 ;  /* 0x00000008000b7c02 */ /* 0x000fe20008000f00 */
[----:B------:R-:W-:Y:S02]  /*0340*/  UIADD3.X UR13, UPT, UPT, URZ, UR13, URZ, UP0, !UPT ;  /* 0x0000000dff0d7290 */ /* 0x000fe400087fe4ff */
[----:B----4-:R-:W-:Y:S01]  /*0350*/  UIADD3 UR10, UP1, UPT, UR16, 0x4, URZ ;  /* 0x00000004100a7890 */ /* 0x010fe2000ff3e0ff */
[----:B------:R-:W-:Y:S01]  /*0360*/  IMAD.U32 R16, RZ, RZ, UR12 ;  /* 0x0000000cff107e24 */ /* 0x000fe2000f8e00ff */
[----:B------:R-:W-:Y:S01]  /*0370*/  UIADD3 UR6, UP0, UPT, UR18, 0x4, URZ ;  /* 0x0000000412067890 */ /* 0x000fe2000ff1e0ff */
[----:B------:R-:W-:Y:S01]  /*0380*/  LEA R19, R8, UR4, 0x2 ;  /* 0x0000000408137c11 */ /* 0x000fe2000f8e10ff */
[----:B------:R-:W-:Y:S01]  /*0390*/  UIADD3 UR16, UPT, UPT, -UR21, URZ, URZ ;  /* 0x000000ff15107290 */ /* 0x000fe2000fffe1ff */
[----:B------:R-:W-:Y:S01]  /*03a0*/  IMAD.U32 R13, RZ, RZ, UR13 ;  /* 0x0000000dff0d7e24 */ /* 0x000fe2000f8e00ff */
[----:B------:R-:W-:Y:S01]  /*03b0*/  UIADD3.X UR11, UPT, UPT, URZ, UR17, URZ, UP1, !UPT ;  /* 0x00000011ff0b7290 */ /* 0x000fe20008ffe4ff */
[----:B------:R-:W-:Y:S01]  /*03c0*/  MOV R17, UR10 ;  /* 0x0000000a00117c02 */ /* 0x000fe20008000f00 */
[----:B------:R-:W-:Y:S01]  /*03d0*/  UIADD3.X UR9, UPT, UPT, URZ, UR19, URZ, UP0, !UPT ;  /* 0x00000013ff097290 */ /* 0x000fe200087fe4ff */
[----:B------:R-:W-:Y:S01]  /*03e0*/  IMAD.U32 R15, RZ, RZ, UR6 ;  /* 0x00000006ff0f7e24 */ /* 0x000fe2000f8e00ff */
[----:B------:R-:W-:Y:S01]  /*03f0*/  MOV R18, UR16 ;  /* 0x0000001000127c02 */ /* 0x000fe20008000f00 */
[----:B------:R-:W-:Y:S01]  /*0400*/  UIADD3 UR22, UPT, UPT, UR20, -0x1, URZ ;  /* 0xffffffff14167890 */ /* 0x000fe2000fffe0ff */
[----:B------:R-:W-:Y:S01]  /*0410*/  MOV R12, UR11 ;  /* 0x0000000b000c7c02 */ /* 0x000fe20008000f00 */
[----:B------:R-:W-:Y:S01]  /*0420*/  UIADD3 UR5, UPT, UPT, UR20, -0x2, URZ ;  /* 0xfffffffe14057890 */ /* 0x000fe2000fffe0ff */
[----:B------:R-:W-:Y:S01]  /*0430*/  IMAD.U32 R10, RZ, RZ, UR9 ;  /* 0x00000009ff0a7e24 */ /* 0x000fe2000f8e00ff */
[----:B------:R-:W0:Y:S01]  /*0440*/  LDCU.64 UR20, c[0x0][0x398] ;  /* 0x00007300ff1477ac */ /* 0x000e220008000a00 */
[----:B------:R-:W1:Y:S09]  /*0450*/  LDCU.64 UR28, c[0x0][0x380] ;  /* 0x00007000ff1c77ac */ /* 0x000e720008000a00 */
.L_x_10:
[C---:B0-2---:R-:W-:Y:S01]  /*0460*/  IADD3 R4, P0, PT, R20.reuse, UR20, RZ ;  /* 0x0000001414047c10 */ /* 0x045fe2000ff1e0ff */
[----:B------:R-:W0:Y:S03]  /*0470*/  LDC R29, c[0x0][0x3bc] ;  /* 0x0000ef00ff1d7b82 */ /* 0x000e260000000800 */
[----:B------:R-:W-:Y:S02]  /*0480*/  IADD3.X R5, PT, PT, R21, UR21, RZ, P0, !PT ;  /* 0x0000001515057c10 */ /* 0x000fe400087fe4ff */
[----:B------:R-:W-:-:S03]  /*0490*/  IADD3 R2, P0, PT, R20, UR14, RZ ;  /* 0x0000000e14027c10 */ /* 0x000fc6000ff1e0ff */
[----:B------:R-:W2:Y:S01]  /*04a0*/  LDG.E.CONSTANT R25, desc[UR26][R4.64] ;  /* 0x0000001a04197981 */ /* 0x000ea2000c1e9900 */
[----:B------:R-:W-:-:S05]  /*04b0*/  IADD3.X R3, PT, PT, R21, UR15, RZ, P0, !PT ;  /* 0x0000000f15037c10 */ /* 0x000fca00087fe4ff */
[----:B------:R3:W4:Y:S02]  /*04c0*/  LDG.E R23, desc[UR26][R2.64] ;  /* 0x0000001a02177981 */ /* 0x000724000c1e1900 */
[----:B---3--:R-:W-:Y:S01]  /*04d0*/  IMAD.MOV.U32 R2, RZ, RZ, R14 ;  /* 0x000000ffff027224 */ /* 0x008fe200078e000e */
[----:B------:R-:W-:-:S05]  /*04e0*/  MOV R3, R11 ;  /* 0x0000000b00037202 */ /* 0x000fca0000000f00 */
[----:B------:R3:W4:Y:S02]  /*04f0*/  LDG.E.CONSTANT R22, desc[UR26][R2.64] ;  /* 0x0000001a02167981 */ /* 0x000724000c1e9900 */
[----:B---3--:R-:W-:Y:S01]  /*0500*/  IMAD.MOV.U32 R2, RZ, RZ, R15 ;  /* 0x000000ffff027224 */ /* 0x008fe200078e000f */
[----:B------:R-:W-:-:S05]  /*0510*/  MOV R3, R10 ;  /* 0x0000000a00037202 */ /* 0x000fca0000000f00 */
[----:B------:R3:W4:Y:S01]  /*0520*/  LDG.E.CONSTANT R27, desc[UR26][R2.64] ;  /* 0x0000001a021b7981 */ /* 0x000722000c1e9900 */
[----:B0-----:R-:W0:Y:S01]  /*0530*/  MUFU.RCP R24, R29 ;  /* 0x0000001d00187308 */ /* 0x001e220000001000 */
[----:B-1----:R-:W-:-:S04]  /*0540*/  IADD3 R4, P0, PT, R20, UR28, RZ ;  /* 0x0000001c14047c10 */ /* 0x002fc8000ff1e0ff */
[----:B------:R-:W-:Y:S01]  /*0550*/  IADD3.X R5, PT, PT, R21, UR29, RZ, P0, !PT ;  /* 0x0000001d15057c10 */ /* 0x000fe200087fe4ff */
[----:B---3--:R-:W-:Y:S01]  /*0560*/  IMAD.MOV.U32 R2, RZ, RZ, R17 ;  /* 0x000000ffff027224 */ /* 0x008fe200078e0011 */
[----:B------:R-:W-:-:S05]  /*0570*/  MOV R3, R12 ;  /* 0x0000000c00037202 */ /* 0x000fca0000000f00 */
[----:B-----5:R1:W5:Y:S02]  /*0580*/  LDG.E.CONSTANT R26, desc[UR26][R2.64] ;  /* 0x0000001a021a7981 */ /* 0x020364000c1e9900 */
[----:B-1----:R-:W-:Y:S01]  /*0590*/  IMAD.MOV.U32 R2, RZ, RZ, R16 ;  /* 0x000000ffff027224 */ /* 0x002fe200078e0010 */
[----:B------:R-:W-:-:S05]  /*05a0*/  MOV R3, R13 ;  /* 0x0000000d00037202 */ /* 0x000fca0000000f00 */
[----:B------:R1:W5:Y:S01]  /*05b0*/  LDG.E.CONSTANT R30, desc[UR26][R2.64] ;  /* 0x0000001a021e7981 */ /* 0x000362000c1e9900 */
[----:B------:R-:W-:Y:S01]  /*05c0*/  BSSY.RECONVERGENT B0, `(.L_x_2) ;  /* 0x0000014000007945 */ /* 0x000fe20003800200 */
[----:B------:R-:W-:Y:S01]  /*05d0*/  ISETP.NE.AND P2, PT, R8, RZ, PT ;  /* 0x000000ff0800720c */ /* 0x000fe20003f45270 */
[----:B--2---:R-:W-:-:S04]  /*05e0*/  FMUL R0, R25, R6 ;  /* 0x0000000619007220 */ /* 0x004fc80000400000 */
[----:B------:R-:W-:Y:S01]  /*05f0*/  FMUL R0, R25, R0 ;  /* 0x0000000019007220 */ /* 0x000fe20000400000 */
[C---:B0-----:R-:W-:Y:S01]  /*0600*/  FFMA R25, R24.reuse, -R29, 1 ;  /* 0x3f80000018197423 */ /* 0x041fe2000000081d */
[----:B----4-:R0:W-:Y:S02]  /*0610*/  STG.E desc[UR26][R4.64], R23 ;  /* 0x0000001704007986 */ /* 0x0101e4000c10191a */
[----:B------:R-:W-:Y:S01]  /*0620*/  FMUL R0, R9, R0 ;  /* 0x0000000009007220 */ /* 0x000fe20000400000 */
[----:B------:R-:W-:-:S03]  /*0630*/  FFMA R25, R24, R25, R24 ;  /* 0x0000001918197223 */ /* 0x000fc60000000018 */
[----:B------:R-:W2:Y:S01]  /*0640*/  FCHK P0, R0, R29 ;  /* 0x0000001d00007302 */ /* 0x000ea20000000000 */
[----:B-1----:R-:W-:-:S04]  /*0650*/  FFMA R2, R0, R25, RZ ;  /* 0x0000001900027223 */ /* 0x002fc800000000ff */
[----:B------:R-:W-:-:S04]  /*0660*/  FFMA R3, R2, -R29, R0 ;  /* 0x8000001d02037223 */ /* 0x000fc80000000000 */
[----:B------:R-:W-:Y:S01]  /*0670*/  FFMA R3, R25, R3, R2 ;  /* 0x0000000319037223 */ /* 0x000fe20000000002 */
[----:B------:R-:W-:-:S04]  /*0680*/  FADD R27, R22, -R27 ;  /* 0x8000001b161b7221 */ /* 0x000fc80000000000 */
[----:B------:R-:W-:Y:S01]  /*0690*/  FMUL R28, R27, R6 ;  /* 0x000000061b1c7220 */ /* 0x000fe20000400000 */
[----:B0-2---:R-:W-:Y:S06]  /*06a0*/  @!P0 BRA `(.L_x_3) ;  /* 0x0000000000148947 */ /* 0x005fec0003800000 */
[----:B------:R-:W0:Y:S01]  /*06b0*/  LDCU UR4, c[0x0][0x3bc] ;  /* 0x00007780ff0477ac */ /* 0x000e220008000800 */
[----:B------:R-:W-:Y:S01]  /*06c0*/  MOV R2, 0x6f0 ;  /* 0x000006f000027802 */ /* 0x000fe20000000f00 */
[----:B0-----:R-:W-:-:S07]  /*06d0*/  IMAD.U32 R3, RZ, RZ, UR4 ;  /* 0x00000004ff037e24 */ /* 0x001fce000f8e00ff */
[----:B-----5:R-:W-:Y:S05]  /*06e0*/  CALL.REL.NOINC `($__internal_0_$__cuda_sm3x_div_rn_noftz_f32_slowpath) ;  /* 0x0000000c00807944 */ /* 0x020fea0003c00000 */
[----:B------:R-:W-:-:S07]  /*06f0*/  MOV R3, R0 ;  /* 0x0000000000037202 */ /* 0x000fce0000000f00 */
.L_x_3:
[----:B------:R-:W-:Y:S05]  /*0700*/  BSYNC.RECONVERGENT B0 ;  /* 0x0000000000007941 */ /* 0x000fea0003800200 */
.L_x_2:
[----:B------:R0:W-:Y:S01]  /*0710*/  STS [R19], R23 ;  /* 0x0000001713007388 */ /* 0x0001e20000000800 */
[----:B------:R-:W1:Y:S01]  /*0720*/  LDC R27, c[0x0][0x3b8] ;  /* 0x0000ee00ff1b7b82 */ /* 0x000e620000000800 */
[C-C-:B------:R-:W-:Y:S01]  /*0730*/  FADD R24, -R28.reuse, R3.reuse ;  /* 0x000000031c187221 */ /* 0x140fe20000000100 */
[----:B------:R-:W-:-:S03]  /*0740*/  FADD R28, R28, R3 ;  /* 0x000000031c1c7221 */ /* 0x000fc60000000000 */
[----:B-----5:R-:W-:Y:S01]  /*0750*/  @!P2 FFMA R25, -R26, R24, R23 ;  /* 0x000000181a19a223 */ /* 0x020fe20000000117 */
[----:B------:R-:W-:Y:S06]  /*0760*/  @!P2 BRA `(.L_x_4) ;  /* 0x00000000000ca947 */ /* 0x000fec0003800000 */
[----:B------:R-:W-:Y:S01]  /*0770*/  ISETP.NE.AND P0, PT, R8, UR22, PT ;  /* 0x0000001608007c0c */ /* 0x000fe2000bf05270 */
[----:B------:R-:W-:-:S12]  /*0780*/  IMAD.MOV.U32 R25, RZ, RZ, R23 ;  /* 0x000000ffff197224 */ /* 0x000fd800078e0017 */
[----:B------:R-:W-:-:S07]  /*0790*/  @!P0 FFMA R25, -R30, R28, R23 ;  /* 0x0000001c1e198223 */ /* 0x000fce0000000117 */
.L_x_4:
[----:B------:R-:W-:Y:S01]  /*07a0*/  LOP3.LUT P0, RZ, R8, 0x1, RZ, 0xc0, !PT ;  /* 0x0000000108ff7812 */ /* 0x000fe2000780c0ff */
[----:B------:R-:W-:Y:S05]  /*07b0*/  WARPSYNC.ALL ;  /* 0x0000000000007948 */ /* 0x000fea0003800000 */
[----:B-1----:R-:W-:Y:S01]  /*07c0*/  FFMA R22, -R22, R27, 1 ;  /* 0x3f80000016167423 */ /* 0x002fe2000000011b */
[----:B------:R-:W-:Y:S01]  /*07d0*/  FADD R3, R3, R3 ;  /* 0x0000000303037221 */ /* 0x000fe20000000000 */
[----:B------:R-:W-:Y:S03]  /*07e0*/  BAR.SYNC.DEFER_BLOCKING 0x0 ;  /* 0x0000000000007b1d */ /* 0x000fe60000010000 */
[----:B------:R-:W-:-:S03]  /*07f0*/  FADD R22, R22, -R3 ;  /* 0x8000000316167221 */ /* 0x000fc60000000000 */
[----:B------:R-:W-:Y:S05]  /*0800*/  @!P0 BRA `(.L_x_5) ;  /* 0x00000004007c8947 */ /* 0x000fea0003800000 */
[----:B------:R-:W1:Y:S01]  /*0810*/  MUFU.RCP R0, R22 ;  /* 0x0000001600007308 */ /* 0x000e620000001000 */
[----:B------:R-:W-:Y:S01]  /*0820*/  UMOV UR4, 0x3fa66666 ;  /* 0x3fa6666600047882 */ /* 0x000fe20000000000 */
[----:B------:R-:W-:Y:S02]  /*0830*/  ISETP.GT.AND P2, PT, R8, UR5, PT ;  /* 0x0000000508007c0c */ /* 0x000fe4000bf44270 */
[----:B0-----:R-:W-:-:S04]  /*0840*/  MOV R23, UR4 ;  /* 0x0000000400177c02 */ /* 0x001fc80008000f00 */
[----:B------:R-:W0:Y:S01]  /*0850*/  FCHK P0, R23, R22 ;  /* 0x0000001617007302 */ /* 0x000e220000000000 */
[----:B-1----:R-:W-:-:S04]  /*0860*/  FFMA R3, -R22, R0, 1 ;  /* 0x3f80000016037423 */ /* 0x002fc80000000100 */
[----:B------:R-:W-:-:S04]  /*0870*/  FFMA R0, R0, R3, R0 ;  /* 0x0000000300007223 */ /* 0x000fc80000000000 */
[----:B------:R-:W-:-:S04]  /*0880*/  FFMA R3, R0, 1.2999999523162841797, RZ ;  /* 0x3fa6666600037823 */ /* 0x000fc800000000ff */
[----:B------:R-:W-:-:S04]  /*0890*/  FFMA R2, -R22, R3, 1.2999999523162841797 ;  /* 0x3fa6666616027423 */ /* 0x000fc80000000103 */
[----:B------:R-:W-:Y:S01]  /*08a0*/  FFMA R0, R0, R2, R3 ;  /* 0x0000000200007223 */ /* 0x000fe20000000003 */
[----:B0-----:R-:W-:Y:S06]  /*08b0*/  @!P0 BRA `(.L_x_6) ;  /* 0x0000000000108947 */ /* 0x001fec0003800000 */
[----:B------:R-:W-:Y:S02]  /*08c0*/  HFMA2 R0, -RZ, RZ, 1.912109375, 1638 ;  /* 0x3fa66666ff007431 */ /* 0x000fe400000001ff */
[----:B------:R-:W-:Y:S01]  /*08d0*/  IMAD.MOV.U32 R3, RZ, RZ, R22 ;  /* 0x000000ffff037224 */ /* 0x000fe200078e0016 */
[----:B------:R-:W-:-:S07]  /*08e0*/  MOV R2, 0x900 ;  /* 0x0000090000027802 */ /* 0x000fce0000000f00 */
[----:B------:R-:W-:Y:S05]  /*08f0*/  CALL.REL.NOINC `($__internal_0_$__cuda_sm3x_div_rn_noftz_f32_slowpath) ;  /* 0x0000000800fc7944 */ /* 0x000fea0003c00000 */
.L_x_6:
[----:B------:R-:W-:Y:S05]  /*0900*/  WARPSYNC.ALL ;  /* 0x0000000000007948 */ /* 0x000fea0003800000 */
[----:B------:R-:W-:Y:S01]  /*0910*/  BAR.SYNC.DEFER_BLOCKING 0x0 ;  /* 0x0000000000007b1d */ /* 0x000fe20000010000 */
[----:B------:R-:W-:Y:S02]  /*0920*/  ISETP.GE.AND P0, PT, R8, 0x1, PT ;  /* 0x000000010800780c */ /* 0x000fe40003f06270 */
[----:B------:R-:W-:-:S11]  /*0930*/  CS2R R2, SRZ ;  /* 0x0000000000027805 */ /* 0x000fd6000001ff00 */
[----:B------:R-:W0:Y:S04]  /*0940*/  @P0 LDS R2, [R19+-0x4] ;  /* 0xfffffc0013020984 */ /* 0x000e280000000800 */
[----:B------:R-:W1:Y:S04]  /*0950*/  LDS R22, [R19] ;  /* 0x0000000013167984 */ /* 0x000e680000000800 */
[----:B------:R-:W2:Y:S01]  /*0960*/  @!P2 LDS R3, [R19+0x4] ;  /* 0x000004001303a984 */ /* 0x000ea20000000800 */
[----:B0-----:R-:W-:Y:S01]  /*0970*/  FFMA R27, -R24, R2, R25 ;  /* 0x00000002181b7223 */ /* 0x001fe20000000119 */
[----:B-1----:R-:W-:Y:S01]  /*0980*/  FMUL R23, R22, -0.29999995231628417969 ;  /* 0xbe99999816177820 */ /* 0x002fe20000400000 */
[----:B------:R-:W-:-:S02]  /*0990*/  IMAD.MOV.U32 R22, RZ, RZ, RZ ;  /* 0x000000ffff167224 */ /* 0x000fc400078e00ff */
[----:B--2---:R-:W-:Y:S01]  /*09a0*/  FFMA R2, -R28, R3, R27 ;  /* 0x000000031c027223 */ /* 0x004fe2000000011b */
[----:B------:R-:W-:-:S03]  /*09b0*/  MOV R3, RZ ;  /* 0x000000ff00037202 */ /* 0x000fc60000000f00 */
[----:B------:R-:W-:-:S05]  /*09c0*/  FFMA R2, R2, R0, R23 ;  /* 0x0000000002027223 */ /* 0x000fca0000000017 */
[----:B------:R-:W-:-:S05]  /*09d0*/  FMNMX R2, R7, R2, !PT ;  /* 0x0000000207027209 */ /* 0x000fca0007800000 */
[----:B------:R0:W-:Y:S02]  /*09e0*/  STS [R19], R2 ;  /* 0x0000000213007388 */ /* 0x0001e40000000800 */
[----:B0-----:R-:W-:Y:S01]  /*09f0*/  IMAD.MOV.U32 R2, RZ, RZ, RZ ;  /* 0x000000ffff027224 */ /* 0x001fe200078e00ff */
[----:B------:R-:W-:Y:S08]  /*0a00*/  BAR.SYNC.DEFER_BLOCKING 0x0 ;  /* 0x0000000000007b1d */ /* 0x000ff00000010000 */
[----:B------:R-:W-:Y:S06]  /*0a10*/  BAR.SYNC.DEFER_BLOCKING 0x0 ;  /* 0x0000000000007b1d */ /* 0x000fec0000010000 */
[----:B------:R-:W0:Y:S04]  /*0a20*/  @P0 LDS R22, [R19+-0x4] ;  /* 0xfffffc0013160984 */ /* 0x000e280000000800 */
[----:B------:R-:W1:Y:S04]  /*0a30*/  LDS R23, [R19] ;  /* 0x0000000013177984 */ /* 0x000e680000000800 */
[----:B------:R-:W2:Y:S01]  /*0a40*/  @!P2 LDS R3, [R19+0x4] ;  /* 0x000004001303a984 */ /* 0x000ea20000000800 */
[----:B0-----:R-:W-:Y:S01]  /*0a50*/  FFMA R27, -R24, R22, R25 ;  /* 0x00000016181b7223 */ /* 0x001fe20000000119 */
[----:B-1----:R-:W-:-:S03]  /*0a60*/  FMUL R23, R23, -0.29999995231628417969 ;  /* 0xbe99999817177820 */ /* 0x002fc60000400000 */
[----:B--2---:R-:W-:Y:S01]  /*0a70*/  FFMA R22, -R28, R3, R27 ;  /* 0x000000031c167223 */ /* 0x004fe2000000011b */
[----:B------:R-:W-:-:S03]  /*0a80*/  HFMA2 R3, -RZ, RZ, 0, 0 ;  /* 0x00000000ff037431 */ /* 0x000fc600000001ff */
        /* <DEDUP_REMOVED lines=41> */
[----:B------:R-:W-:Y:S01]  /*0d20*/  STS [R19], R2 ;  /* 0x0000000213007388 */ /* 0x000fe20000000800 */
[----:B------:R-:W-:Y:S08]  /*0d30*/  BAR.SYNC.DEFER_BLOCKING 0x0 ;  /* 0x0000000000007b1d */ /* 0x000ff00000010000 */
[----:B------:R-:W-:Y:S06]  /*0d40*/  BAR.SYNC.DEFER_BLOCKING 0x0 ;  /* 0x0000000000007b1d */ /* 0x000fec0000010000 */
[----:B------:R-:W0:Y:S04]  /*0d50*/  @P0 LDS R22, [R19+-0x4] ;  /* 0xfffffc0013160984 */ /* 0x000e280000000800 */
[----:B------:R-:W1:Y:S04]  /*0d60*/  LDS R23, [R19] ;  /* 0x0000000013177984 */ /* 0x000e680000000800 */
[----:B------:R-:W2:Y:S01]  /*0d70*/  @!P2 LDS R3, [R19+0x4] ;  /* 0x000004001303a984 */ /* 0x000ea20000000800 */
[----:B0-----:R-:W-:Y:S01]  /*0d80*/  FFMA R25, -R24, R22, R25 ;  /* 0x0000001618197223 */ /* 0x001fe20000000119 */
[----:B-1----:R-:W-:-:S03]  /*0d90*/  FMUL R23, R23, -0.29999995231628417969 ;  /* 0xbe99999817177820 */ /* 0x002fc60000400000 */
[----:B--2---:R-:W-:-:S04]  /*0da0*/  FFMA R28, -R28, R3, R25 ;  /* 0x000000031c1c7223 */ /* 0x004fc80000000119 */
[----:B------:R-:W-:-:S05]  /*0db0*/  FFMA R28, R28, R0, R23 ;  /* 0x000000001c1c7223 */ /* 0x000fca0000000017 */
[----:B------:R-:W-:-:S05]  /*0dc0*/  FMNMX R28, R7, R28, !PT ;  /* 0x0000001c071c7209 */ /* 0x000fca0007800000 */
[----:B------:R0:W-:Y:S01]  /*0dd0*/  STS [R19], R28 ;  /* 0x0000001c13007388 */ /* 0x0001e20000000800 */
[----:B------:R-:W-:Y:S06]  /*0de0*/  BAR.SYNC.DEFER_BLOCKING 0x0 ;  /* 0x0000000000007b1d */ /* 0x000fec0000010000 */
[----:B------:R-:W-:Y:S05]  /*0df0*/  BRA `(.L_x_7) ;  /* 0x00000004007c7947 */ /* 0x000fea0003800000 */
.L_x_5:
[----:B------:R-:W1:Y:S01]  /*0e00*/  MUFU.RCP R3, R22 ;  /* 0x0000001600037308 */ /* 0x000e620000001000 */
[----:B------:R-:W-:Y:S01]  /*0e10*/  UMOV UR4, 0x3fa66666 ;  /* 0x3fa6666600047882 */ /* 0x000fe20000000000 */
[----:B------:R-:W-:Y:S01]  /*0e20*/  BSSY.RECONVERGENT B0, `(.L_x_8) ;  /* 0x000000e000007945 */ /* 0x000fe20003800200 */
[----:B0-----:R-:W-:Y:S01]  /*0e30*/  IMAD.U32 R23, RZ, RZ, UR4 ;  /* 0x00000004ff177e24 */ /* 0x001fe2000f8e00ff */
[----:B------:R-:W-:-:S04]  /*0e40*/  ISETP.GT.AND P2, PT, R8, UR5, PT ;  /* 0x0000000508007c0c */ /* 0x000fc8000bf44270 */
[----:B------:R-:W0:Y:S01]  /*0e50*/  FCHK P0, R23, R22 ;  /* 0x0000001617007302 */ /* 0x000e220000000000 */
[----:B-1----:R-:W-:-:S04]  /*0e60*/  FFMA R0, -R22, R3, 1 ;  /* 0x3f80000016007423 */ /* 0x002fc80000000103 */
[----:B------:R-:W-:-:S04]  /*0e70*/  FFMA R0, R3, R0, R3 ;  /* 0x0000000003007223 */ /* 0x000fc80000000003 */
[----:B------:R-:W-:-:S04]  /*0e80*/  FFMA R3, R0, 1.2999999523162841797, RZ ;  /* 0x3fa6666600037823 */ /* 0x000fc800000000ff */
[----:B------:R-:W-:-:S04]  /*0e90*/  FFMA R2, -R22, R3, 1.2999999523162841797 ;  /* 0x3fa6666616027423 */ /* 0x000fc80000000103 */
[----:B------:R-:W-:Y:S01]  /*0ea0*/  FFMA R0, R0, R2, R3 ;  /* 0x0000000200007223 */ /* 0x000fe20000000003 */
[----:B0-----:R-:W-:Y:S06]  /*0eb0*/  @!P0 BRA `(.L_x_9) ;  /* 0x0000000000108947 */ /* 0x001fec0003800000 */
[----:B------:R-:W-:Y:S01]  /*0ec0*/  MOV R3, R22 ;  /* 0x0000001600037202 */ /* 0x000fe20000000f00 */
[----:B------:R-:W-:Y:S01]  /*0ed0*/  IMAD.MOV.U32 R0, RZ, RZ, 0x3fa66666 ;  /* 0x3fa66666ff007424 */ /* 0x000fe200078e00ff */
[----:B------:R-:W-:-:S07]  /*0ee0*/  MOV R2, 0xf00 ;  /* 0x00000f0000027802 */ /* 0x000fce0000000f00 */
[----:B------:R-:W-:Y:S05]  /*0ef0*/  CALL.REL.NOINC `($__internal_0_$__cuda_sm3x_div_rn_noftz_f32_slowpath) ;  /* 0x00000004007c7944 */ /* 0x000fea0003c00000 */
.L_x_9:
[----:B------:R-:W-:Y:S05]  /*0f00*/  BSYNC.RECONVERGENT B0 ;  /* 0x0000000000007941 */ /* 0x000fea0003800200 */
.L_x_8:
[----:B------:R-:W-:Y:S02]  /*0f10*/  ISETP.GE.AND P0, PT, R8, 0x1, PT ;  /* 0x000000010800780c */ /* 0x000fe40003f06270 */
[----:B------:R-:W-:Y:S01]  /*0f20*/  CS2R R2, SRZ ;  /* 0x0000000000027805 */ /* 0x000fe2000001ff00 */
[----:B------:R-:W0:Y:S01]  /*0f30*/  LDS R22, [R19] ;  /* 0x0000000013167984 */ /* 0x000e220000000800 */
[----:B------:R-:W-:Y:S05]  /*0f40*/  WARPSYNC.ALL ;  /* 0x0000000000007948 */ /* 0x000fea0003800000 */
[----:B------:R-:W-:Y:S04]  /*0f50*/  @!P2 LDS R3, [R19+0x4] ;  /* 0x000004001303a984 */ /* 0x000fe80000000800 */
[----:B------:R-:W1:Y:S01]  /*0f60*/  @P0 LDS R2, [R19+-0x4] ;  /* 0xfffffc0013020984 */ /* 0x000e620000000800 */
[----:B0-----:R-:W-:Y:S01]  /*0f70*/  FMUL R23, R22, -0.29999995231628417969 ;  /* 0xbe99999816177820 */ /* 0x001fe20000400000 */
[----:B------:R-:W-:-:S02]  /*0f80*/  HFMA2 R22, -RZ, RZ, 0, 0 ;  /* 0x00000000ff167431 */ /* 0x000fc400000001ff */
[----:B-1----:R-:W-:-:S04]  /*0f90*/  FFMA R27, -R24, R2, R25 ;  /* 0x00000002181b7223 */ /* 0x002fc80000000119 */
[----:B------:R-:W-:-:S04]  /*0fa0*/  FFMA R2, -R28, R3, R27 ;  /* 0x000000031c027223 */ /* 0x000fc8000000011b */
[----:B------:R-:W-:-:S05]  /*0fb0*/  FFMA R2, R2, R0, R23 ;  /* 0x0000000002027223 */ /* 0x000fca0000000017 */
[----:B------:R-:W-:-:S05]  /*0fc0*/  FMNMX R2, R7, R2, !PT ;  /* 0x0000000207027209 */ /* 0x000fca0007800000 */
[----:B------:R0:W-:Y:S02]  /*0fd0*/  STS [R19], R2 ;  /* 0x0000000213007388 */ /* 0x0001e40000000800 */
[----:B0-----:R-:W-:Y:S01]  /*0fe0*/  CS2R R2, SRZ ;  /* 0x0000000000027805 */ /* 0x001fe2000001ff00 */
        /* <DEDUP_REMOVED lines=25> */
[----:B0-----:R-:W-:Y:S01]  /*1180*/  MOV R2, RZ ;  /* 0x000000ff00027202 */ /* 0x001fe20000000f00 */
        /* <DEDUP_REMOVED lines=8> */
[----:B------:R-:W-:-:S03]  /*1210*/  IMAD.MOV.U32 R3, RZ, RZ, RZ ;  /* 0x000000ffff037224 */ /* 0x000fc600078e00ff */
[----:B------:R-:W-:-:S05]  /*1220*/  FFMA R22, R22, R0, R23 ;  /* 0x0000000016167223 */ /* 0x000fca0000000017 */
[----:B------:R-:W-:-:S05]  /*1230*/  FMNMX R22, R7, R22, !PT ;  /* 0x0000001607167209 */ /* 0x000fca0007800000 */
[----:B------:R0:W-:Y:S02]  /*1240*/  STS [R19], R22 ;  /* 0x0000001613007388 */ /* 0x0001e40000000800 */
[----:B0-----:R-:W-:Y:S01]  /*1250*/  HFMA2 R22, -RZ, RZ, 0, 0 ;  /* 0x00000000ff167431 */ /* 0x001fe200000001ff */
        /* <DEDUP_REMOVED lines=23> */
[----:B------:R-:W-:Y:S08]  /*13d0*/  BAR.SYNC.DEFER_BLOCKING 0x0 ;  /* 0x0000000000007b1d */ /* 0x000ff00000010000 */
[----:B------:R-:W-:Y:S06]  /*13e0*/  BAR.SYNC.DEFER_BLOCKING 0x0 ;  /* 0x0000000000007b1d */ /* 0x000fec0000010000 */
.L_x_7:
[----:B------:R-:W2:Y:S01]  /*13f0*/  LDS R3, [R19] ;  /* 0x0000000013037984 */ /* 0x000ea20000000800 */
[----:B------:R-:W-:Y:S01]  /*1400*/  VIADD R18, R18, 0x1 ;  /* 0x0000000112127836 */ /* 0x000fe20000000000 */
[----:B------:R-:W-:Y:S02]  /*1410*/  IADD3 R15, P4, PT, R15, 0x4, RZ ;  /* 0x000000040f0f7810 */ /* 0x000fe40007f9e0ff */
[----:B------:R-:W-:Y:S02]  /*1420*/  IADD3 R20, P1, PT, R20, UR24, RZ ;  /* 0x0000001814147c10 */ /* 0x000fe4000ff3e0ff */
[----:B------:R-:W-:Y:S01]  /*1430*/  ISETP.NE.AND P0, PT, R18, -0x1, PT ;  /* 0xffffffff1200780c */ /* 0x000fe20003f05270 */
[----:B------:R-:W-:Y:S01]  /*1440*/  IMAD.X R10, RZ, RZ, R10, P4 ;  /* 0x000000ffff0a7224 */ /* 0x000fe200020e060a */
[----:B------:R-:W-:Y:S02]  /*1450*/  IADD3 R16, P2, PT, R16, 0x4, RZ ;  /* 0x0000000410107810 */ /* 0x000fe40007f5e0ff */
[----:B------:R-:W-:-:S02]  /*1460*/  IADD3 R17, P3, PT, R17, 0x4, RZ ;  /* 0x0000000411117810 */ /* 0x000fc40007f7e0ff */
[----:B------:R-:W-:Y:S02]  /*1470*/  IADD3 R14, P5, PT, R14, 0x4, RZ ;  /* 0x000000040e0e7810 */ /* 0x000fe40007fbe0ff */
[----:B------:R-:W-:Y:S02]  /*1480*/  IADD3.X R21, PT, PT, R21, UR25, RZ, P1, !PT ;  /* 0x0000001915157c10 */ /* 0x000fe40008ffe4ff */
[----:B------:R-:W-:Y:S02]  /*1490*/  IADD3.X R13, PT, PT, RZ, R13, RZ, P2, !PT ;  /* 0x0000000dff0d7210 */ /* 0x000fe400017fe4ff */
[----:B------:R-:W-:Y:S02]  /*14a0*/  IADD3.X R12, PT, PT, RZ, R12, RZ, P3, !PT ;  /* 0x0000000cff0c7210 */ /* 0x000fe40001ffe4ff */
[----:B------:R-:W-:Y:S01]  /*14b0*/  IADD3.X R11, PT, PT, RZ, R11, RZ, P5, !PT ;  /* 0x0000000bff0b7210 */ /* 0x000fe20002ffe4ff */
[----:B--2---:R2:W-:Y:S01]  /*14c0*/  STG.E desc[UR26][R4.64], R3 ;  /* 0x0000000304007986 */ /* 0x0045e2000c10191a */
[----:B------:R-:W-:Y:S05]  /*14d0*/  @P0 BRA `(.L_x_10) ;  /* 0xffffffec00e00947 */ /* 0x000fea000383ffff */
[----:B------:R-:W-:Y:S05]  /*14e0*/  EXIT ;  /* 0x000000000000794d */ /* 0x000fea0003800000 */
        .weak           $__internal_0_$__cuda_sm3x_div_rn_noftz_f32_slowpath
        .type           $__internal_0_$__cuda_sm3x_div_rn_noftz_f32_slowpath,@function
        .size           $__internal_0_$__cuda_sm3x_div_rn_noftz_f32_slowpath,(.L_x_115 - $__internal_0_$__cuda_sm3x_div_rn_noftz_f32_slowpath)
$__internal_0_$__cuda_sm3x_div_rn_noftz_f32_slowpath:
[----:B------:R-:W-:Y:S01]  /*14f0*/  SHF.R.U32.HI R27, RZ, 0x17, R3 ;  /* 0x00000017ff1b7819 */ /* 0x000fe20000011603 */
[----:B------:R-:W-:Y:S01]  /*1500*/  BSSY.RECONVERGENT B1, `(.L_x_11) ;  /* 0x0000062000017945 */ /* 0x000fe20003800200 */
[----:B------:R-:W-:Y:S02]  /*1510*/  SHF.R.U32.HI R31, RZ, 0x17, R0 ;  /* 0x00000017ff1f7819 */ /* 0x000fe40000011600 */
[----:B------:R-:W-:Y:S02]  /*1520*/  LOP3.LUT R27, R27, 0xff, RZ, 0xc0, !PT ;  /* 0x000000ff1b1b7812 */ /* 0x000fe400078ec0ff */
[----:B------:R-:W-:Y:S02]  /*1530*/  LOP3.LUT R31, R31, 0xff, RZ, 0xc0, !PT ;  /* 0x000000ff1f1f7812 */ /* 0x000fe400078ec0ff */
[----:B------:R-:W-:-:S03]  /*1540*/  IADD3 R33, PT, PT, R27, -0x1, RZ ;  /* 0xffffffff1b217810 */ /* 0x000fc60007ffe0ff */
[----:B------:R-:W-:Y:S01]  /*1550*/  VIADD R32, R31, 0xffffffff ;  /* 0xffffffff1f207836 */ /* 0x000fe20000000000 */
[----:B------:R-:W-:-:S04]  /*1560*/  ISETP.GT.U32.AND P0, PT, R33, 0xfd, PT ;  /* 0x000000fd2100780c */ /* 0x000fc80003f04070 */
[----:B------:R-:W-:-:S13]  /*1570*/  ISETP.GT.U32.OR P0, PT, R32, 0xfd, P0 ;  /* 0x000000fd2000780c */ /* 0x000fda0000704470 */
[----:B------:R-:W-:Y:S01]  /*1580*/  @!P0 MOV R29, RZ ;  /* 0x000000ff001d8202 */ /* 0x000fe20000000f00 */
[----:B------:R-:W-:Y:S06]  /*1590*/  @!P0 BRA `(.L_x_12) ;  /* 0x00000000005c8947 */ /* 0x000fec0003800000 */
[----:B------:R-:W-:Y:S02]  /*15a0*/  FSETP.GTU.FTZ.AND P0, PT, |R0|, +INF , PT ;  /* 0x7f8000000000780b */ /* 0x000fe40003f1c200 */
[----:B------:R-:W-:-:S04]  /*15b0*/  FSETP.GTU.FTZ.AND P1, PT, |R3|, +INF , PT ;  /* 0x7f8000000300780b */ /* 0x000fc80003f3c200 */
[----:B------:R-:W-:-:S13]  /*15c0*/  PLOP3.LUT P0, PT, P0, P1, PT, 0xf8, 0x8f ;  /* 0x00000000008f781c */ /* 0x000fda0000703f70 */
[----:B------:R-:W-:Y:S05]  /*15d0*/  @P0 BRA `(.L_x_13) ;  /* 0x00000004004c0947 */ /* 0x000fea0003800000 */
[----:B------:R-:W-:-:S13]  /*15e0*/  LOP3.LUT P0, RZ, R3, 0x7fffffff, R0, 0xc8, !PT ;  /* 0x7fffffff03ff7812 */ /* 0x000fda000780c800 */
[----:B------:R-:W-:Y:S05]  /*15f0*/  @!P0 BRA `(.L_x_14) ;  /* 0x00000004003c8947 */ /* 0x000fea0003800000 */
[C---:B------:R-:W-:Y:S02]  /*1600*/  FSETP.NEU.FTZ.AND P3, PT, |R0|.reuse, +INF , PT ;  /* 0x7f8000000000780b */ /* 0x040fe40003f7d200 */
[----:B------:R-:W-:Y:S02]  /*1610*/  FSETP.NEU.FTZ.AND P1, PT, |R3|, +INF , PT ;  /* 0x7f8000000300780b */ /* 0x000fe40003f3d200 */
[----:B------:R-:W-:-:S11]  /*1620*/  FSETP.NEU.FTZ.AND P0, PT, |R0|, +INF , PT ;  /* 0x7f8000000000780b */ /* 0x000fd60003f1d200 */
[----:B------:R-:W-:Y:S05]  /*1630*/  @!P1 BRA !P3, `(.L_x_14) ;  /* 0x00000004002c9947 */ /* 0x000fea0005800000 */
[----:B------:R-:W-:-:S04]  /*1640*/  LOP3.LUT P3, RZ, R0, 0x7fffffff, RZ, 0xc0, !PT ;  /* 0x7fffffff00ff7812 */ /* 0x000fc8000786c0ff */
[----:B------:R-:W-:-:S13]  /*1650*/  PLOP3.LUT P1, PT, P1, P3, PT, 0x2f, 0xf2 ;  /* 0x0000000000f2781c */ /* 0x000fda0000f26577 */
[----:B------:R-:W-:Y:S05]  /*1660*/  @P1 BRA `(.L_x_15) ;  /* 0x0000000400181947 */ /* 0x000fea0003800000 */
[----:B------:R-:W-:-:S04]  /*1670*/  LOP3.LUT P1, RZ, R3, 0x7fffffff, RZ, 0xc0, !PT ;  /* 0x7fffffff03ff7812 */ /* 0x000fc8000782c0ff */
[----:B------:R-:W-:-:S13]  /*1680*/  PLOP3.LUT P0, PT, P0, P1, PT, 0x2f, 0xf2 ;  /* 0x0000000000f2781c */ /* 0x000fda0000702577 */
[----:B------:R-:W-:Y:S05]  /*1690*/  @P0 BRA `(.L_x_16) ;  /* 0x0000000400000947 */ /* 0x000fea0003800000 */
[----:B------:R-:W-:Y:S02]  /*16a0*/  ISETP.GE.AND P0, PT, R32, RZ, PT ;  /* 0x000000ff2000720c */ /* 0x000fe40003f06270 */
[----:B------:R-:W-:-:S11]  /*16b0*/  ISETP.GE.AND P1, PT, R33, RZ, PT ;  /* 0x000000ff2100720c */ /* 0x000fd60003f26270 */
[----:B------:R-:W-:Y:S01]  /*16c0*/  @P0 MOV R29, RZ ;  /* 0x000000ff001d0202 */ /* 0x000fe20000000f00 */
[----:B------:R-:W-:Y:S02]  /*16d0*/  @!P0 IMAD.MOV.U32 R29, RZ, RZ, -0x40 ;  /* 0xffffffc0ff1d8424 */ /* 0x000fe400078e00ff */
[----:B------:R-:W-:Y:S01]  /*16e0*/  @!P0 FFMA R0, R0, 1.84467440737095516160e+19, RZ ;  /* 0x5f80000000008823 */ /* 0x000fe200000000ff */
[----:B------:R-:W-:Y:S02]  /*16f0*/  @!P1 FFMA R3, R3, 1.84467440737095516160e+19, RZ ;  /* 0x5f80000003039823 */ /* 0x000fe400000000ff */
[----:B------:R-:W-:-:S07]  /*1700*/  @!P1 IADD3 R29, PT, PT, R29, 0x40, RZ ;  /* 0x000000401d1d9810 */ /* 0x000fce0007ffe0ff */
.L_x_12:
[----:B------:R-:W-:Y:S01]  /*1710*/  LEA R32, R27, 0xc0800000, 0x17 ;  /* 0xc08000001b207811 */ /* 0x000fe200078eb8ff */
[----:B------:R-:W-:Y:S01]  /*1720*/  VIADD R31, R31, 0xffffff81 ;  /* 0xffffff811f1f7836 */ /* 0x000fe20000000000 */
[----:B------:R-:W-:Y:S02]  /*1730*/  BSSY.RECONVERGENT B2, `(.L_x_17) ;  /* 0x0000035000027945 */ /* 0x000fe40003800200 */
[----:B------:R-:W-:Y:S01]  /*1740*/  IADD3 R34, PT, PT, -R32, R3, RZ ;  /* 0x0000000320227210 */ /* 0x000fe20007ffe1ff */
[----:B------:R-:W-:-:S03]  /*1750*/  IMAD R0, R31, -0x800000, R0 ;  /* 0xff8000001f007824 */ /* 0x000fc600078e0200 */
[----:B------:R0:W1:Y:S01]  /*1760*/  MUFU.RCP R32, R34 ;  /* 0x0000002200207308 */ /* 0x0000620000001000 */
[----:B------:R-:W-:Y:S01]  /*1770*/  FADD.FTZ R33, -R34, -RZ ;  /* 0x800000ff22217221 */ /* 0x000fe20000010100 */
[----:B0-----:R-:W-:-:S04]  /*1780*/  IADD3 R34, PT, PT, R31, 0x7f, -R27 ;  /* 0x0000007f1f227810 */ /* 0x001fc80007ffe81b */
[----:B------:R-:W-:Y:S01]  /*1790*/  IADD3 R34, PT, PT, R34, R29, RZ ;  /* 0x0000001d22227210 */ /* 0x000fe20007ffe0ff */
[----:B-1----:R-:W-:-:S04]  /*17a0*/  FFMA R3, R32, R33, 1 ;  /* 0x3f80000020037423 */ /* 0x002fc80000000021 */
[----:B------:R-:W-:-:S04]  /*17b0*/  FFMA R3, R32, R3, R32 ;  /* 0x0000000320037223 */ /* 0x000fc80000000020 */
[----:B------:R-:W-:-:S04]  /*17c0*/  FFMA R32, R0, R3, RZ ;  /* 0x0000000300207223 */ /* 0x000fc800000000ff */
[----:B------:R-:W-:-:S04]  /*17d0*/  FFMA R35, R33, R32, R0 ;  /* 0x0000002021237223 */ /* 0x000fc80000000000 */
[----:B------:R-:W-:-:S04]  /*17e0*/  FFMA R32, R3, R35, R32 ;  /* 0x0000002303207223 */ /* 0x000fc80000000020 */
[----:B------:R-:W-:-:S04]  /*17f0*/  FFMA R33, R33, R32, R0 ;  /* 0x0000002021217223 */ /* 0x000fc80000000000 */
[----:B------:R-:W-:-:S05]  /*1800*/  FFMA R0, R3, R33, R32 ;  /* 0x0000002103007223 */ /* 0x000fca0000000020 */
[----:B------:R-:W-:-:S04]  /*1810*/  SHF.R.U32.HI R27, RZ, 0x17, R0 ;  /* 0x00000017ff1b7819 */ /* 0x000fc80000011600 */
[----:B------:R-:W-:-:S04]  /*1820*/  LOP3.LUT R27, R27, 0xff, RZ, 0xc0, !PT ;  /* 0x000000ff1b1b7812 */ /* 0x000fc800078ec0ff */
[----:B------:R-:W-:-:S05]  /*1830*/  IADD3 R27, PT, PT, R27, R34, RZ ;  /* 0x000000221b1b7210 */ /* 0x000fca0007ffe0ff */
[----:B------:R-:W-:-:S05]  /*1840*/  VIADD R29, R27, 0xffffffff ;  /* 0xffffffff1b1d7836 */ /* 0x000fca0000000000 */
[----:B------:R-:W-:-:S13]  /*1850*/  ISETP.GE.U32.AND P0, PT, R29, 0xfe, PT ;  /* 0x000000fe1d00780c */ /* 0x000fda0003f06070 */
[----:B------:R-:W-:Y:S05]  /*1860*/  @!P0 BRA `(.L_x_18) ;  /* 0x0000000000808947 */ /* 0x000fea0003800000 */
[----:B------:R-:W-:-:S13]  /*1870*/  ISETP.GT.AND P0, PT, R27, 0xfe, PT ;  /* 0x000000fe1b00780c */ /* 0x000fda0003f04270 */
[----:B------:R-:W-:Y:S05]  /*1880*/  @P0 BRA `(.L_x_19) ;  /* 0x00000000006c0947 */ /* 0x000fea0003800000 */
[----:B------:R-:W-:-:S13]  /*1890*/  ISETP.GE.AND P0, PT, R27, 0x1, PT ;  /* 0x000000011b00780c */ /* 0x000fda0003f06270 */
[----:B------:R-:W-:Y:S05]  /*18a0*/  @P0 BRA `(.L_x_20) ;  /* 0x0000000000740947 */ /* 0x000fea0003800000 */
[----:B------:R-:W-:Y:S02]  /*18b0*/  ISETP.GE.AND P0, PT, R27, -0x18, PT ;  /* 0xffffffe81b00780c */ /* 0x000fe40003f06270 */
[----:B------:R-:W-:-:S11]  /*18c0*/  LOP3.LUT R0, R0, 0x80000000, RZ, 0xc0, !PT ;  /* 0x8000000000007812 */ /* 0x000fd600078ec0ff */
[----:B------:R-:W-:Y:S05]  /*18d0*/  @!P0 BRA `(.L_x_20) ;  /* 0x0000000000688947 */ /* 0x000fea0003800000 */
[-CC-:B------:R-:W-:Y:S01]  /*18e0*/  FFMA.RZ R29, R3, R33.reuse, R32.reuse ;  /* 0x00000021031d7223 */ /* 0x180fe2000000c020 */
[C---:B------:R-:W-:Y:S02]  /*18f0*/  IADD3 R34, PT, PT, R27.reuse, 0x20, RZ ;  /* 0x000000201b227810 */ /* 0x040fe40007ffe0ff */
[----:B------:R-:W-:Y:S02]  /*1900*/  ISETP.NE.AND P3, PT, R27, RZ, PT ;  /* 0x000000ff1b00720c */ /* 0x000fe40003f65270 */
[----:B------:R-:W-:Y:S01]  /*1910*/  LOP3.LUT R31, R29, 0x7fffff, RZ, 0xc0, !PT ;  /* 0x007fffff1d1f7812 */ /* 0x000fe200078ec0ff */
[CCC-:B------:R-:W-:Y:S01]  /*1920*/  FFMA.RP R29, R3.reuse, R33.reuse, R32.reuse ;  /* 0x00000021031d7223 */ /* 0x1c0fe20000008020 */
[----:B------:R-:W-:Y:S01]  /*1930*/  FFMA.RM R32, R3, R33, R32 ;  /* 0x0000002103207223 */ /* 0x000fe20000004020 */
[----:B------:R-:W-:Y:S02]  /*1940*/  ISETP.NE.AND P1, PT, R27, RZ, PT ;  /* 0x000000ff1b00720c */ /* 0x000fe40003f25270 */
[----:B------:R-:W-:-:S02]  /*1950*/  LOP3.LUT R31, R31, 0x800000, RZ, 0xfc, !PT ;  /* 0x008000001f1f7812 */ /* 0x000fc400078efcff */
[----:B------:R-:W-:Y:S02]  /*1960*/  IADD3 R27, PT, PT, -R27, RZ, RZ ;  /* 0x000000ff1b1b7210 */ /* 0x000fe40007ffe1ff */
[----:B------:R-:W-:Y:S02]  /*1970*/  SHF.L.U32 R34, R31, R34, RZ ;  /* 0x000000221f227219 */ /* 0x000fe400000006ff */
[----:B------:R-:W-:Y:S02]  /*1980*/  FSETP.NEU.FTZ.AND P0, PT, R29, R32, PT ;  /* 0x000000201d00720b */ /* 0x000fe40003f1d000 */
[----:B------:R-:W-:Y:S02]  /*1990*/  SEL R32, R27, RZ, P3 ;  /* 0x000000ff1b207207 */ /* 0x000fe40001800000 */
[----:B------:R-:W-:Y:S02]  /*19a0*/  ISETP.NE.AND P1, PT, R34, RZ, P1 ;  /* 0x000000ff2200720c */ /* 0x000fe40000f25270 */
[----:B------:R-:W-:-:S02]  /*19b0*/  SHF.R.U32.HI R32, RZ, R32, R31 ;  /* 0x00000020ff207219 */ /* 0x000fc4000001161f */
[----:B------:R-:W-:Y:S02]  /*19c0*/  PLOP3.LUT P0, PT, P0, P1, PT, 0xf8, 0x8f ;  /* 0x00000000008f781c */ /* 0x000fe40000703f70 */
[----:B------:R-:W-:Y:S02]  /*19d0*/  SHF.R.U32.HI R34, RZ, 0x1, R32 ;  /* 0x00000001ff227819 */ /* 0x000fe40000011620 */
[----:B------:R-:W-:-:S04]  /*19e0*/  SEL R3, RZ, 0x1, !P0 ;  /* 0x00000001ff037807 */ /* 0x000fc80004000000 */
[----:B------:R-:W-:-:S04]  /*19f0*/  LOP3.LUT R3, R3, 0x1, R34, 0xf8, !PT ;  /* 0x0000000103037812 */ /* 0x000fc800078ef822 */
[----:B------:R-:W-:-:S05]  /*1a00*/  LOP3.LUT R3, R3, R32, RZ, 0xc0, !PT ;  /* 0x0000002003037212 */ /* 0x000fca00078ec0ff */
[----:B------:R-:W-:-:S05]  /*1a10*/  IMAD.IADD R3, R34, 0x1, R3 ;  /* 0x0000000122037824 */ /* 0x000fca00078e0203 */
[----:B------:R-:W-:Y:S01]  /*1a20*/  LOP3.LUT R0, R3, R0, RZ, 0xfc, !PT ;  /* 0x0000000003007212 */ /* 0x000fe200078efcff */
[----:B------:R-:W-:Y:S06]  /*1a30*/  BRA `(.L_x_20) ;  /* 0x0000000000107947 */ /* 0x000fec0003800000 */
.L_x_19:
[----:B------:R-:W-:-:S04]  /*1a40*/  LOP3.LUT R0, R0, 0x80000000, RZ, 0xc0, !PT ;  /* 0x8000000000007812 */ /* 0x000fc800078ec0ff */
[----:B------:R-:W-:Y:S01]  /*1a50*/  LOP3.LUT R0, R0, 0x7f800000, RZ, 0xfc, !PT ;  /* 0x7f80000000007812 */ /* 0x000fe200078efcff */
[----:B------:R-:W-:Y:S06]  /*1a60*/  BRA `(.L_x_20) ;  /* 0x0000000000047947 */ /* 0x000fec0003800000 */
.L_x_18:
[----:B------:R-:W-:-:S07]  /*1a70*/  LEA R0, R34, R0, 0x17 ;  /* 0x0000000022007211 */ /* 0x000fce00078eb8ff */
.L_x_20:
[----:B------:R-:W-:Y:S05]  /*1a80*/  BSYNC.RECONVERGENT B2 ;  /* 0x0000000000027941 */ /* 0x000fea0003800200 */
.L_x_17:
[----:B------:R-:W-:Y:S05]  /*1a90*/  BRA `(.L_x_21) ;  /* 0x0000000000207947 */ /* 0x000fea0003800000 */
.L_x_16:
[----:B------:R-:W-:-:S04]  /*1aa0*/  LOP3.LUT R0, R3, 0x80000000, R0, 0x48, !PT ;  /* 0x8000000003007812 */ /* 0x000fc800078e4800 */
[----:B------:R-:W-:Y:S01]  /*1ab0*/  LOP3.LUT R0, R0, 0x7f800000, RZ, 0xfc, !PT ;  /* 0x7f80000000007812 */ /* 0x000fe200078efcff */
[----:B------:R-:W-:Y:S06]  /*1ac0*/  BRA `(.L_x_21) ;  /* 0x0000000000147947 */ /* 0x000fec0003800000 */
.L_x_15:
[----:B------:R-:W-:Y:S01]  /*1ad0*/  LOP3.LUT R0, R3, 0x80000000, R0, 0x48, !PT ;  /* 0x8000000003007812 */ /* 0x000fe200078e4800 */
[----:B------:R-:W-:Y:S06]  /*1ae0*/  BRA `(.L_x_21) ;  /* 0x00000000000c7947 */ /* 0x000fec0003800000 */
.L_x_14:
[----:B------:R-:W0:Y:S01]  /*1af0*/  MUFU.RSQ R0, -QNAN ;  /* 0xffc0000000007908 */ /* 0x000e220000001400 */
[----:B------:R-:W-:Y:S05]  /*1b00*/  BRA `(.L_x_21) ;  /* 0x0000000000047947 */ /* 0x000fea0003800000 */
.L_x_13:
[----:B------:R-:W-:-:S07]  /*1b10*/  FADD.FTZ R0, R0, R3 ;  /* 0x0000000300007221 */ /* 0x000fce0000010000 */
.L_x_21:
[----:B------:R-:W-:Y:S05]  /*1b20*/  BSYNC.RECONVERGENT B1 ;  /* 0x0000000000017941 */ /* 0x000fea0003800200 */
.L_x_11:
[----:B------:R-:W-:-:S04]  /*1b30*/  HFMA2 R3, -RZ, RZ, 0, 0 ;  /* 0x00000000ff037431 */ /* 0x000fc800000001ff */
[----:B0-----:R-:W-:Y:S05]  /*1b40*/  RET.REL.NODEC R2 `(_Z23ImplicitKernel_AmericanPfPKfS1_S1_S1_S1_S1_ffii) ;  /* 0xffffffe4022c7950 */ /* 0x001fea0003c3ffff */
.L_x_22:
[----:B------:R-:W-:-:S00]  /*1b50*/  BRA `(.L_x_22) ;  /* 0xfffffffc00fc7947 */ /* 0x000fc0000383ffff */
[----:B------:R-:W-:-:S00]  /*1b60*/  NOP ;  /* 0x0000000000007918 */ /* 0x000fc00000000000 */
        /* <DEDUP_REMOVED lines=9> */
.L_x_115:


//--------------------- .text._Z23ImplicitKernel_EuropeanPfPKfS1_S1_S1_S1_S1_ffii --------------------------
	.section	.text._Z23ImplicitKernel_EuropeanPfPKfS1_S1_S1_S1_S1_ffii,"ax",@progbits
	.align	128
        .global         _Z23ImplicitKernel_EuropeanPfPKfS1_S1_S1_S1_S1_ffii
        .type           _Z23ImplicitKernel_EuropeanPfPKfS1_S1_S1_S1_S1_ffii,@function
        .size           _Z23ImplicitKernel_EuropeanPfPKfS1_S1_S1_S1_S1_ffii,(.L_x_116 - _Z23ImplicitKernel_EuropeanPfPKfS1_S1_S1_S1_S1_ffii)
        .other          _Z23ImplicitKernel_EuropeanPfPKfS1_S1_S1_S1_S1_ffii,@"STO_CUDA_ENTRY STV_DEFAULT"
_Z23ImplicitKernel_EuropeanPfPKfS1_S1_S1_S1_S1_ffii:
.text._Z23ImplicitKernel_EuropeanPfPKfS1_S1_S1_S1_S1_ffii:
        /* <DEDUP_REMOVED lines=9> */
[----:B------:R-:W1:Y:S01]  /*0090*/  LDCU.64 UR4, c[0x0][0x3a0] ;  /* 0x00007400ff0477ac */ /* 0x000e620008000a00 */
[----:B------:R-:W-:-:S03]  /*00a0*/  IMAD.WIDE R6, R10, 0x4, RZ ;  /* 0x000000040a067825 */ /* 0x000fc600078e02ff */
[----:B-1----:R-:W-:-:S04]  /*00b0*/  IADD3 R2, P1, PT, R6, UR4, RZ ;  /* 0x0000000406027c10 */ /* 0x002fc8000ff3e0ff */
[----:B------:R-:W-:Y:S02]  /*00c0*/  IADD3.X R3, PT, PT, R7, UR5, RZ, P1, !PT ;  /* 0x0000000507037c10 */ /* 0x000fe40008ffe4ff */
[----:B0-----:R-:W-:-:S13]  /*00d0*/  ISETP.GE.AND P0, PT, R0, 0x2, PT ;  /* 0x000000020000780c */ /* 0x001fda0003f06270 */
[----:B------:R-:W-:Y:S05]  /*00e0*/  @!P0 EXIT ;  /* 0x000000000000894d */ /* 0x000fea0003800000 */
[----:B------:R-:W0:Y:S01]  /*00f0*/  LDCU.64 UR26, c[0x0][0x358] ;  /* 0x00006b00ff1a77ac */ /* 0x000e220008000a00 */
[----:B------:R-:W1:Y:S01]  /*0100*/  LDC.64 R12, c[0x0][0x3b8] ;  /* 0x0000ee00ff0c7b82 */ /* 0x000e620000000a00 */
[----:B0-----:R1:W2:Y:S01]  /*0110*/  LDG.E.CONSTANT R9, desc[UR26][R2.64] ;  /* 0x0000001a02097981 */ /* 0x0012a2000c1e9900 */
[----:B------:R-:W-:Y:S01]  /*0120*/  BSSY.RECONVERGENT B0, `(.L_x_23) ;  /* 0x000000f000007945 */ /* 0x000fe20003800200 */
[----:B------:R-:W-:Y:S01]  /*0130*/  MOV R8, R6 ;  /* 0x0000000600087202 */ /* 0x000fe20000000f00 */
[----:B-1----:R-:W-:-:S04]  /*0140*/  FADD R3, R13, R13 ;  /* 0x0000000d0d037221 */ /* 0x002fc80000000000 */
[----:B------:R-:W0:Y:S02]  /*0150*/  MUFU.RCP R4, R3 ;  /* 0x0000000300047308 */ /* 0x000e240000001000 */
[----:B0-----:R-:W-:-:S04]  /*0160*/  FFMA R5, -R3, R4, 1 ;  /* 0x3f80000003057423 */ /* 0x001fc80000000104 */
[----:B------:R-:W-:Y:S01]  /*0170*/  FFMA R5, R4, R5, R4 ;  /* 0x0000000504057223 */ /* 0x000fe20000000004 */
[----:B--2---:R-:W-:-:S04]  /*0180*/  FMUL R0, R9, R12 ;  /* 0x0000000c09007220 */ /* 0x004fc80000400000 */
[----:B------:R-:W0:Y:S01]  /*0190*/  FCHK P0, R0, R3 ;  /* 0x0000000300007302 */ /* 0x000e220000000000 */
[----:B------:R-:W-:-:S04]  /*01a0*/  FFMA R4, R0, R5, RZ ;  /* 0x0000000500047223 */ /* 0x000fc800000000ff */
[----:B------:R-:W-:-:S04]  /*01b0*/  FFMA R11, -R3, R4, R0 ;  /* 0x00000004030b7223 */ /* 0x000fc80000000100 */
[----:B------:R-:W-:Y:S01]  /*01c0*/  FFMA R6, R5, R11, R4 ;  /* 0x0000000b05067223 */ /* 0x000fe20000000004 */
[----:B0-----:R-:W-:Y:S06]  /*01d0*/  @!P0 BRA `(.L_x_24) ;  /* 0x00000000000c8947 */ /* 0x001fec0003800000 */
[----:B------:R-:W-:-:S07]  /*01e0*/  MOV R27, 0x200 ;  /* 0x00000200001b7802 */ /* 0x000fce0000000f00 */
[----:B------:R-:W-:Y:S05]  /*01f0*/  CALL.REL.NOINC `($__internal_1_$__cuda_sm3x_div_rn_noftz_f32_slowpath) ;  /* 0x00000010006c7944 */ /* 0x000fea0003c00000 */
[----:B------:R-:W-:-:S07]  /*0200*/  IMAD.MOV.U32 R6, RZ, RZ, R0 ;  /* 0x000000ffff067224 */ /* 0x000fce00078e0000 */
.L_x_24:
[----:B------:R-:W-:Y:S05]  /*0210*/  BSYNC.RECONVERGENT B0 ;  /* 0x0000000000007941 */ /* 0x000fea0003800200 */
.L_x_23:
[----:B------:R-:W0:Y:S01]  /*0220*/  LDCU.64 UR20, c[0x0][0x3c0] ;  /* 0x00007800ff1477ac */ /* 0x000e220008000a00 */
[----:B------:R-:W1:Y:S01]  /*0230*/  S2UR UR6, SR_CgaCtaId ;  /* 0x00000000000679c3 */ /* 0x000e620000008800 */
[----:B------:R-:W2:Y:S01]  /*0240*/  LDCU.128 UR8, c[0x0][0x380] ;  /* 0x00007000ff0877ac */ /* 0x000ea20008000c00 */
[----:B------:R-:W3:Y:S01]  /*0250*/  LDCU.64 UR12, c[0x0][0x3b0] ;  /* 0x00007600ff0c77ac */ /* 0x000ee20008000a00 */
[----:B------:R-:W4:Y:S01]  /*0260*/  LDCU.64 UR16, c[0x0][0x3a8] ;  /* 0x00007500ff1077ac */ /* 0x000f220008000a00 */
[----:B------:R-:W5:Y:S01]  /*0270*/  LDCU.64 UR18, c[0x0][0x390] ;  /* 0x00007200ff1277ac */ /* 0x000f620008000a00 */
        /* <DEDUP_REMOVED lines=13> */
[----:B-----5:R-:W-:Y:S01]  /*0350*/  UIADD3 UR6, UP0, UPT, UR18, 0x4, URZ ;  /* 0x0000000412067890 */ /* 0x020fe2000ff1e0ff */
        /* <DEDUP_REMOVED lines=14> */
.L_x_33:
[C---:B0-----:R-:W-:Y:S01]  /*0440*/  IADD3 R2, P0, PT, R8.reuse, UR20, RZ ;  /* 0x0000001408027c10 */ /* 0x041fe2000ff1e0ff */
[----:B--2---:R-:W2:Y:S01]  /*0450*/  LDG.E.CONSTANT R22, desc[UR26][R18.64] ;  /* 0x0000001a12167981 */ /* 0x004ea2000c1e9900 */
[----:B------:R-:W0:Y:S02]  /*0460*/  LDC R27, c[0x0][0x3bc] ;  /* 0x0000ef00ff1b7b82 */ /* 0x000e240000000800 */
[----:B------:R-:W-:Y:S01]  /*0470*/  IADD3.X R3, PT, PT, R7, UR21, RZ, P0, !PT ;  /* 0x0000001507037c10 */ /* 0x000fe200087fe4ff */
[----:B------:R-:W2:Y:S01]  /*0480*/  LDG.E.CONSTANT R25, desc[UR26][R16.64] ;  /* 0x0000001a10197981 */ /* 0x000ea2000c1e9900 */
[----:B------:R-:W-:-:S03]  /*0490*/  IADD3 R4, P0, PT, R8, UR14, RZ ;  /* 0x0000000e08047c10 */ /* 0x000fc6000ff1e0ff */
[----:B------:R-:W3:Y:S01]  /*04a0*/  LDG.E.CONSTANT R23, desc[UR26][R2.64] ;  /* 0x0000001a02177981 */ /* 0x000ee2000c1e9900 */
[----:B------:R-:W-:-:S03]  /*04b0*/  IADD3.X R5, PT, PT, R7, UR15, RZ, P0, !PT ;  /* 0x0000000f07057c10 */ /* 0x000fc600087fe4ff */
[----:B------:R-:W5:Y:S04]  /*04c0*/  LDG.E.CONSTANT R28, desc[UR26][R14.64] ;  /* 0x0000001a0e1c7981 */ /* 0x000f68000c1e9900 */
[----:B-1----:R1:W4:Y:S01]  /*04d0*/  LDG.E R21, desc[UR26][R4.64] ;  /* 0x0000001a04157981 */ /* 0x002322000c1e1900 */
[----:B0-----:R-:W0:Y:S01]  /*04e0*/  MUFU.RCP R24, R27 ;  /* 0x0000001b00187308 */ /* 0x001e220000001000 */
[----:B-1----:R-:W-:-:S04]  /*04f0*/  IADD3 R4, P0, PT, R8, UR28, RZ ;  /* 0x0000001c08047c10 */ /* 0x002fc8000ff1e0ff */
[----:B------:R-:W-:Y:S01]  /*0500*/  IADD3.X R5, PT, PT, R7, UR29, RZ, P0, !PT ;  /* 0x0000001d07057c10 */ /* 0x000fe200087fe4ff */
[----:B------:R-:W-:Y:S01]  /*0510*/  IMAD.MOV.U32 R3, RZ, RZ, R20 ;  /* 0x000000ffff037224 */ /* 0x000fe200078e0014 */
[----:B------:R-:W-:-:S05]  /*0520*/  MOV R2, R13 ;  /* 0x0000000d00027202 */ /* 0x000fca0000000f00 */
[----:B------:R1:W5:Y:S01]  /*0530*/  LDG.E.CONSTANT R30, desc[UR26][R2.64] ;  /* 0x0000001a021e7981 */ /* 0x000362000c1e9900 */
[----:B------:R-:W-:Y:S01]  /*0540*/  BSSY.RECONVERGENT B0, `(.L_x_25) ;  /* 0x0000014000007945 */ /* 0x000fe20003800200 */
[----:B------:R-:W-:Y:S01]  /*0550*/  ISETP.NE.AND P2, PT, R10, RZ, PT ;  /* 0x000000ff0a00720c */ /* 0x000fe20003f45270 */
[----:B---3--:R-:W-:-:S04]  /*0560*/  FMUL R0, R23, R6 ;  /* 0x0000000617007220 */ /* 0x008fc80000400000 */
[----:B------:R-:W-:-:S04]  /*0570*/  FMUL R0, R23, R0 ;  /* 0x0000000017007220 */ /* 0x000fc80000400000 */
[----:B------:R-:W-:Y:S01]  /*0580*/  FMUL R0, R9, R0 ;  /* 0x0000000009007220 */ /* 0x000fe20000400000 */
[----:B----4-:R3:W-:Y:S01]  /*0590*/  STG.E desc[UR26][R4.64], R21 ;  /* 0x0000001504007986 */ /* 0x0107e2000c10191a */
[C---:B0-----:R-:W-:Y:S02]  /*05a0*/  FFMA R23, R24.reuse, -R27, 1 ;  /* 0x3f80000018177423 */ /* 0x041fe4000000081b */
[----:B------:R-:W0:Y:S02]  /*05b0*/  FCHK P0, R0, R27 ;  /* 0x0000001b00007302 */ /* 0x000e240000000000 */
[----:B------:R-:W-:-:S04]  /*05c0*/  FFMA R23, R24, R23, R24 ;  /* 0x0000001718177223 */ /* 0x000fc80000000018 */
[----:B-1----:R-:W-:Y:S01]  /*05d0*/  FFMA R2, R0, R23, RZ ;  /* 0x0000001700027223 */ /* 0x002fe200000000ff */
[----:B--2---:R-:W-:-:S03]  /*05e0*/  FADD R25, R22, -R25 ;  /* 0x8000001916197221 */ /* 0x004fc60000000000 */
[----:B------:R-:W-:Y:S01]  /*05f0*/  FFMA R3, R2, -R27, R0 ;  /* 0x8000001b02037223 */ /* 0x000fe20000000000 */
[----:B------:R-:W-:-:S03]  /*0600*/  FMUL R26, R25, R6 ;  /* 0x00000006191a7220 */ /* 0x000fc60000400000 */
[----:B------:R-:W-:Y:S01]  /*0610*/  FFMA R3, R23, R3, R2 ;  /* 0x0000000317037223 */ /* 0x000fe20000000002 */
[----:B0--3--:R-:W-:Y:S06]  /*0620*/  @!P0 BRA `(.L_x_26) ;  /* 0x0000000000148947 */ /* 0x009fec0003800000 */
[----:B------:R-:W0:Y:S01]  /*0630*/  LDCU UR4, c[0x0][0x3bc] ;  /* 0x00007780ff0477ac */ /* 0x000e220008000800 */
[----:B------:R-:W-:Y:S02]  /*0640*/  MOV R27, 0x670 ;  /* 0x00000670001b7802 */ /* 0x000fe40000000f00 */
[----:B0-----:R-:W-:-:S07]  /*0650*/  MOV R3, UR4 ;  /* 0x0000000400037c02 */ /* 0x001fce0008000f00 */
[----:B-----5:R-:W-:Y:S05]  /*0660*/  CALL.REL.NOINC `($__internal_1_$__cuda_sm3x_div_rn_noftz_f32_slowpath) ;  /* 0x0000000c00507944 */ /* 0x020fea0003c00000 */
[----:B------:R-:W-:-:S07]  /*0670*/  MOV R3, R0 ;  /* 0x0000000000037202 */ /* 0x000fce0000000f00 */
.L_x_26:
[----:B------:R-:W-:Y:S05]  /*0680*/  BSYNC.RECONVERGENT B0 ;  /* 0x0000000000007941 */ /* 0x000fea0003800200 */
.L_x_25:
        /* <DEDUP_REMOVED lines=9> */
.L_x_27:
        /* <DEDUP_REMOVED lines=21> */
[----:B------:R-:W-:Y:S05]  /*0870*/  CALL.REL.NOINC `($__internal_1_$__cuda_sm3x_div_rn_noftz_f32_slowpath) ;  /* 0x0000000800cc7944 */ /* 0x000fea0003c00000 */
.L_x_29:
        /* <DEDUP_REMOVED lines=8> */
[----:B-1----:R-:W-:-:S03]  /*0900*/  FMUL R21, R21, -0.29999995231628417969 ;  /* 0xbe99999815157820 */ /* 0x002fc60000400000 */
[----:B--2---:R-:W-:Y:S01]  /*0910*/  FFMA R2, -R26, R3, R25 ;  /* 0x000000031a027223 */ /* 0x004fe20000000119 */
[----:B------:R-:W-:-:S03]  /*0920*/  MOV R3, RZ ;  /* 0x000000ff00037202 */ /* 0x000fc60000000f00 */
[----:B------:R-:W-:Y:S01]  /*0930*/  FFMA R2, R2, R0, R21 ;  /* 0x0000000002027223 */ /* 0x000fe20000000015 */
[----:B------:R-:W-:-:S04]  /*0940*/  HFMA2 R21, -RZ, RZ, 0, 0 ;  /* 0x00000000ff157431 */ /* 0x000fc800000001ff */
        /* <DEDUP_REMOVED lines=10> */
[----:B------:R-:W-:Y:S01]  /*09f0*/  FFMA R22, R22, R0, R21 ;  /* 0x0000000016167223 */ /* 0x000fe20000000015 */
[----:B------:R-:W-:-:S04]  /*0a00*/  IMAD.MOV.U32 R21, RZ, RZ, RZ ;  /* 0x000000ffff157224 */ /* 0x000fc800078e00ff */
        /* <DEDUP_REMOVED lines=10> */
[----:B------:R-:W-:Y:S01]  /*0ab0*/  FFMA R2, R2, R0, R21 ;  /* 0x0000000002027223 */ /* 0x000fe20000000015 */
[----:B------:R-:W-:-:S04]  /*0ac0*/  MOV R21, RZ ;  /* 0x000000ff00157202 */ /* 0x000fc80000000f00 */
        /* <DEDUP_REMOVED lines=34> */
[----:B------:R0:W-:Y:S01]  /*0cf0*/  STS [R11], R26 ;  /* 0x0000001a0b007388 */ /* 0x0001e20000000800 */
[----:B------:R-:W-:Y:S06]  /*0d00*/  BAR.SYNC.DEFER_BLOCKING 0x0 ;  /* 0x0000000000007b1d */ /* 0x000fec0000010000 */
[----:B------:R-:W-:Y:S05]  /*0d10*/  BRA `(.L_x_30) ;  /* 0x0000000400647947 */ /* 0x000fea0003800000 */
.L_x_28:
[----:B------:R-:W1:Y:S01]  /*0d20*/  MUFU.RCP R3, R22 ;  /* 0x0000001600037308 */ /* 0x000e620000001000 */
[----:B------:R-:W-:Y:S01]  /*0d30*/  UMOV UR4, 0x3fa66666 ;  /* 0x3fa6666600047882 */ /* 0x000fe20000000000 */
[----:B------:R-:W-:Y:S01]  /*0d40*/  BSSY.RECONVERGENT B0, `(.L_x_31) ;  /* 0x000000e000007945 */ /* 0x000fe20003800200 */
[----:B0-----:R-:W-:Y:S02]  /*0d50*/  MOV R21, UR4 ;  /* 0x0000000400157c02 */ /* 0x001fe40008000f00 */
[----:B------:R-:W-:-:S03]  /*0d60*/  ISETP.GT.AND P2, PT, R10, UR5, PT ;  /* 0x000000050a007c0c */ /* 0x000fc6000bf44270 */
        /* <DEDUP_REMOVED lines=10> */
[----:B------:R-:W-:Y:S05]  /*0e10*/  CALL.REL.NOINC `($__internal_1_$__cuda_sm3x_div_rn_noftz_f32_slowpath) ;  /* 0x0000000400647944 */ /* 0x000fea0003c00000 */
.L_x_32:
[----:B------:R-:W-:Y:S05]  /*0e20*/  BSYNC.RECONVERGENT B0 ;  /* 0x0000000000007941 */ /* 0x000fea0003800200 */
.L_x_31:
[----:B------:R-:W-:Y:S02]  /*0e30*/  ISETP.GE.AND P0, PT, R10, 0x1, PT ;  /* 0x000000010a00780c */ /* 0x000fe40003f06270 */
[----:B------:R-:W-:Y:S01]  /*0e40*/  CS2R R2, SRZ ;  /* 0x0000000000027805 */ /* 0x000fe2000001ff00 */
[----:B------:R-:W0:Y:S01]  /*0e50*/  LDS R21, [R11] ;  /* 0x000000000b157984 */ /* 0x000e220000000800 */
[----:B------:R-:W-:Y:S05]  /*0e60*/  WARPSYNC.ALL ;  /* 0x0000000000007948 */ /* 0x000fea0003800000 */
[----:B------:R-:W-:Y:S04]  /*0e70*/  @!P2 LDS R3, [R11+0x4] ;  /* 0x000004000b03a984 */ /* 0x000fe80000000800 */
[----:B------:R-:W1:Y:S01]  /*0e80*/  @P0 LDS R2, [R11+-0x4] ;  /* 0xfffffc000b020984 */ /* 0x000e620000000800 */
[----:B0-----:R-:W-:Y:S01]  /*0e90*/  FMUL R21, R21, -0.29999995231628417969 ;  /* 0xbe99999815157820 */ /* 0x001fe20000400000 */
[----:B-1----:R-:W-:-:S04]  /*0ea0*/  FFMA R25, -R24, R2, R23 ;  /* 0x0000000218197223 */ /* 0x002fc80000000117 */
[----:B------:R-:W-:-:S04]  /*0eb0*/  FFMA R2, -R26, R3, R25 ;  /* 0x000000031a027223 */ /* 0x000fc80000000119 */
[----:B------:R-:W-:Y:S01]  /*0ec0*/  FFMA R2, R2, R0, R21 ;  /* 0x0000000002027223 */ /* 0x000fe20000000015 */
[----:B------:R-:W-:-:S04]  /*0ed0*/  MOV R21, RZ ;  /* 0x000000ff00157202 */ /* 0x000fc80000000f00 */
        /* <DEDUP_REMOVED lines=59> */
[----:B------:R-:W-:Y:S08]  /*1290*/  BAR.SYNC.DEFER_BLOCKING 0x0 ;  /* 0x0000000000007b1d */ /* 0x000ff00000010000 */
[----:B------:R-:W-:Y:S06]  /*12a0*/  BAR.SYNC.DEFER_BLOCKING 0x0 ;  /* 0x0000000000007b1d */ /* 0x000fec0000010000 */
.L_x_30:
[----:B------:R-:W2:Y:S01]  /*12b0*/  LDS R3, [R11] ;  /* 0x000000000b037984 */ /* 0x000ea20000000800 */
[----:B------:R-:W-:Y:S02]  /*12c0*/  IADD3 R12, PT, PT, R12, 0x1, RZ ;  /* 0x000000010c0c7810 */ /* 0x000fe40007ffe0ff */
[----:B------:R-:W-:Y:S02]  /*12d0*/  IADD3 R14, P3, PT, R14, 0x4, RZ ;  /* 0x000000040e0e7810 */ /* 0x000fe40007f7e0ff */
[----:B------:R-:W-:Y:S02]  /*12e0*/  ISETP.NE.AND P0, PT, R12, -0x1, PT ;  /* 0xffffffff0c00780c */ /* 0x000fe40003f05270 */
[----:B------:R-:W-:Y:S01]  /*12f0*/  IADD3 R8, P1, PT, R8, UR24, RZ ;  /* 0x0000001808087c10 */ /* 0x000fe2000ff3e0ff */
        /* <DEDUP_REMOVED lines=11> */
        .weak           $__internal_1_$__cuda_sm3x_div_rn_noftz_f32_slowpath
        .type           $__internal_1_$__cuda_sm3x_div_rn_noftz_f32_slowpath,@function
        .size           $__internal_1_$__cuda_sm3x_div_rn_noftz_f32_slowpath,(.L_x_116 - $__internal_1_$__cuda_sm3x_div_rn_noftz_f32_slowpath)
$__internal_1_$__cuda_sm3x_div_rn_noftz_f32_slowpath:
[----:B------:R-:W-:Y:S01]  /*13b0*/  SHF.R.U32.HI R25, RZ, 0x17, R3 ;  /* 0x00000017ff197819 */ /* 0x000fe20000011603 */
[----:B------:R-:W-:Y:S01]  /*13c0*/  BSSY.RECONVERGENT B1, `(.L_x_34) ;  /* 0x0000063000017945 */ /* 0x000fe20003800200 */
[----:B------:R-:W-:Y:S02]  /*13d0*/  SHF.R.U32.HI R32, RZ, 0x17, R0 ;  /* 0x00000017ff207819 */ /* 0x000fe40000011600 */
[----:B------:R-:W-:Y:S02]  /*13e0*/  LOP3.LUT R25, R25, 0xff, RZ, 0xc0, !PT ;  /* 0x000000ff19197812 */ /* 0x000fe400078ec0ff */
[----:B------:R-:W-:-:S03]  /*13f0*/  LOP3.LUT R32, R32, 0xff, RZ, 0xc0, !PT ;  /* 0x000000ff20207812 */ /* 0x000fc600078ec0ff */
[----:B------:R-:W-:Y:S01]  /*1400*/  VIADD R29, R25, 0xffffffff ;  /* 0xffffffff191d7836 */ /* 0x000fe20000000000 */
[----:B------:R-:W-:-:S04]  /*1410*/  IADD3 R2, PT, PT, R32, -0x1, RZ ;  /* 0xffffffff20027810 */ /* 0x000fc80007ffe0ff */
        /* <DEDUP_REMOVED lines=20> */
[----:B------:R-:W-:Y:S01]  /*1560*/  VIADD R2, R32, 0xffffffff ;  /* 0xffffffff20027836 */ /* 0x000fe20000000000 */
[----:B------:R-:W-:-:S04]  /*1570*/  ISETP.GE.AND P1, PT, R29, RZ, PT ;  /* 0x000000ff1d00720c */ /* 0x000fc80003f26270 */
[----:B------:R-:W-:-:S09]  /*1580*/  ISETP.GE.AND P0, PT, R2, RZ, PT ;  /* 0x000000ff0200720c */ /* 0x000fd20003f06270 */
[----:B------:R-:W-:-:S04]  /*1590*/  @!P1 FFMA R3, R3, 1.84467440737095516160e+19, RZ ;  /* 0x5f80000003039823 */ /* 0x000fc800000000ff */
[----:B------:R-:W-:Y:S01]  /*15a0*/  @P0 MOV R2, RZ ;  /* 0x000000ff00020202 */ /* 0x000fe20000000f00 */
[----:B------:R-:W-:Y:S01]  /*15b0*/  @!P0 FFMA R0, R0, 1.84467440737095516160e+19, RZ ;  /* 0x5f80000000008823 */ /* 0x000fe200000000ff */
[----:B------:R-:W-:-:S05]  /*15c0*/  @!P0 MOV R2, 0xffffffc0 ;  /* 0xffffffc000028802 */ /* 0x000fca0000000f00 */
[----:B------:R-:W-:-:S07]  /*15d0*/  @!P1 VIADD R2, R2, 0x40 ;  /* 0x0000004002029836 */ /* 0x000fce0000000000 */
.L_x_35:
[----:B------:R-:W-:Y:S01]  /*15e0*/  LEA R34, R25, 0xc0800000, 0x17 ;  /* 0xc080000019227811 */ /* 0x000fe200078eb8ff */
[----:B------:R-:W-:Y:S01]  /*15f0*/  BSSY.RECONVERGENT B2, `(.L_x_40) ;  /* 0x0000036000027945 */ /* 0x000fe20003800200 */
[----:B------:R-:W-:Y:S02]  /*1600*/  IADD3 R32, PT, PT, R32, -0x7f, RZ ;  /* 0xffffff8120207810 */ /* 0x000fe40007ffe0ff */
[----:B------:R-:W-:-:S03]  /*1610*/  IADD3 R31, PT, PT, -R34, R3, RZ ;  /* 0x00000003221f7210 */ /* 0x000fc60007ffe1ff */
[C---:B------:R-:W-:Y:S01]  /*1620*/  IMAD R0, R32.reuse, -0x800000, R0 ;  /* 0xff80000020007824 */ /* 0x040fe200078e0200 */
[----:B------:R0:W1:Y:S01]  /*1630*/  MUFU.RCP R34, R31 ;  /* 0x0000001f00227308 */ /* 0x0000620000001000 */
[----:B------:R-:W-:Y:S01]  /*1640*/  FADD.FTZ R29, -R31, -RZ ;  /* 0x800000ff1f1d7221 */ /* 0x000fe20000010100 */
[----:B0-----:R-:W-:-:S05]  /*1650*/  IADD3 R31, PT, PT, R32, 0x7f, -R25 ;  /* 0x0000007f201f7810 */ /* 0x001fca0007ffe819 */
[----:B------:R-:W-:Y:S02]  /*1660*/  IMAD.IADD R31, R31, 0x1, R2 ;  /* 0x000000011f1f7824 */ /* 0x000fe400078e0202 */
        /* <DEDUP_REMOVED lines=9> */
[----:B------:R-:W-:-:S04]  /*1700*/  IADD3 R25, PT, PT, R25, R31, RZ ;  /* 0x0000001f19197210 */ /* 0x000fc80007ffe0ff */
[----:B------:R-:W-:-:S04]  /*1710*/  IADD3 R2, PT, PT, R25, -0x1, RZ ;  /* 0xffffffff19027810 */ /* 0x000fc80007ffe0ff */
        /* <DEDUP_REMOVED lines=10> */
[C---:B------:R-:W-:Y:S01]  /*17c0*/  VIADD R32, R25.reuse, 0x20 ;  /* 0x0000002019207836 */ /* 0x040fe20000000000 */
[C---:B------:R-:W-:Y:S02]  /*17d0*/  ISETP.NE.AND P3, PT, R25.reuse, RZ, PT ;  /* 0x000000ff1900720c */ /* 0x040fe40003f65270 */
[----:B------:R-:W-:Y:S02]  /*17e0*/  ISETP.NE.AND P1, PT, R25, RZ, PT ;  /* 0x000000ff1900720c */ /* 0x000fe40003f25270 */
[----:B------:R-:W-:Y:S01]  /*17f0*/  LOP3.LUT R31, R2, 0x7fffff, RZ, 0xc0, !PT ;  /* 0x007fffff021f7812 */ /* 0x000fe200078ec0ff */
[CCC-:B------:R-:W-:Y:S01]  /*1800*/  FFMA.RP R2, R3.reuse, R29.reuse, R34.reuse ;  /* 0x0000001d03027223 */ /* 0x1c0fe20000008022 */
[----:B------:R-:W-:Y:S01]  /*1810*/  FFMA.RM R3, R3, R29, R34 ;  /* 0x0000001d03037223 */ /* 0x000fe20000004022 */
[----:B------:R-:W-:Y:S02]  /*1820*/  IADD3 R25, PT, PT, -R25, RZ, RZ ;  /* 0x000000ff19197210 */ /* 0x000fe40007ffe1ff */
[----:B------:R-:W-:-:S02]  /*1830*/  LOP3.LUT R31, R31, 0x800000, RZ, 0xfc, !PT ;  /* 0x008000001f1f7812 */ /* 0x000fc400078efcff */
[----:B------:R-:W-:Y:S02]  /*1840*/  FSETP.NEU.FTZ.AND P0, PT, R2, R3, PT ;  /* 0x000000030200720b */ /* 0x000fe40003f1d000 */
[----:B------:R-:W-:Y:S02]  /*1850*/  SHF.L.U32 R32, R31, R32, RZ ;  /* 0x000000201f207219 */ /* 0x000fe400000006ff */
[----:B------:R-:W-:Y:S02]  /*1860*/  SEL R2, R25, RZ, P3 ;  /* 0x000000ff19027207 */ /* 0x000fe40001800000 */
[----:B------:R-:W-:Y:S02]  /*1870*/  ISETP.NE.AND P1, PT, R32, RZ, P1 ;  /* 0x000000ff2000720c */ /* 0x000fe40000f25270 */
[----:B------:R-:W-:Y:S02]  /*1880*/  SHF.R.U32.HI R2, RZ, R2, R31 ;  /* 0x00000002ff027219 */ /* 0x000fe4000001161f */
[----:B------:R-:W-:-:S02]  /*1890*/  PLOP3.LUT P0, PT, P0, P1, PT, 0xf8, 0x8f ;  /* 0x00000000008f781c */ /* 0x000fc40000703f70 */
[----:B------:R-:W-:Y:S02]  /*18a0*/  SHF.R.U32.HI R32, RZ, 0x1, R2 ;  /* 0x00000001ff207819 */ /* 0x000fe40000011602 */
[----:B------:R-:W-:-:S04]  /*18b0*/  SEL R3, RZ, 0x1, !P0 ;  /* 0x00000001ff037807 */ /* 0x000fc80004000000 */
[----:B------:R-:W-:-:S04]  /*18c0*/  LOP3.LUT R3, R3, 0x1, R32, 0xf8, !PT ;  /* 0x0000000103037812 */ /* 0x000fc800078ef820 */
[----:B------:R-:W-:-:S04]  /*18d0*/  LOP3.LUT R3, R3, R2, RZ, 0xc0, !PT ;  /* 0x0000000203037212 */ /* 0x000fc800078ec0ff */
[----:B------:R-:W-:-:S04]  /*18e0*/  IADD3 R3, PT, PT, R32, R3, RZ ;  /* 0x0000000320037210 */ /* 0x000fc80007ffe0ff */
[----:B------:R-:W-:Y:S01]  /*18f0*/  LOP3.LUT R0, R3, R0, RZ, 0xfc, !PT ;  /* 0x0000000003007212 */ /* 0x000fe200078efcff */
[----:B------:R-:W-:Y:S06]  /*1900*/  BRA `(.L_x_43) ;  /* 0x0000000000107947 */ /* 0x000fec0003800000 */
.L_x_42:
[----:B------:R-:W-:-:S04]  /*1910*/  LOP3.LUT R0, R0, 0x80000000, RZ, 0xc0, !PT ;  /* 0x8000000000007812 */ /* 0x000fc800078ec0ff */
[----:B------:R-:W-:Y:S01]  /*1920*/  LOP3.LUT R0, R0, 0x7f800000, RZ, 0xfc, !PT ;  /* 0x7f80000000007812 */ /* 0x000fe200078efcff */
[----:B------:R-:W-:Y:S06]  /*1930*/  BRA `(.L_x_43) ;  /* 0x0000000000047947 */ /* 0x000fec0003800000 */
.L_x_41:
[----:B------:R-:W-:-:S07]  /*1940*/  IMAD R0, R31, 0x800000, R0 ;  /* 0x008000001f007824 */ /* 0x000fce00078e0200 */
.L_x_43:
[----:B------:R-:W-:Y:S05]  /*1950*/  BSYNC.RECONVERGENT B2 ;  /* 0x0000000000027941 */ /* 0x000fea0003800200 */
.L_x_40:
[----:B------:R-:W-:Y:S05]  /*1960*/  BRA `(.L_x_44) ;  /* 0x0000000000207947 */ /* 0x000fea0003800000 */
.L_x_39:
[----:B------:R-:W-:-:S04]  /*1970*/  LOP3.LUT R0, R3, 0x80000000, R0, 0x48, !PT ;  /* 0x8000000003007812 */ /* 0x000fc800078e4800 */
[----:B------:R-:W-:Y:S01]  /*1980*/  LOP3.LUT R0, R0, 0x7f800000, RZ, 0xfc, !PT ;  /* 0x7f80000000007812 */ /* 0x000fe200078efcff */
[----:B------:R-:W-:Y:S06]  /*1990*/  BRA `(.L_x_44) ;  /* 0x0000000000147947 */ /* 0x000fec0003800000 */
.L_x_38:
[----:B------:R-:W-:Y:S01]  /*19a0*/  LOP3.LUT R0, R3, 0x80000000, R0, 0x48, !PT ;  /* 0x8000000003007812 */ /* 0x000fe200078e4800 */
[----:B------:R-:W-:Y:S06]  /*19b0*/  BRA `(.L_x_44) ;  /* 0x00000000000c7947 */ /* 0x000fec0003800000 */
.L_x_37:
[----:B------:R-:W0:Y:S01]  /*19c0*/  MUFU.RSQ R0, -QNAN ;  /* 0xffc0000000007908 */ /* 0x000e220000001400 */
[----:B------:R-:W-:Y:S05]  /*19d0*/  BRA `(.L_x_44) ;  /* 0x0000000000047947 */ /* 0x000fea0003800000 */
.L_x_36:
[----:B------:R-:W-:-:S07]  /*19e0*/  FADD.FTZ R0, R0, R3 ;  /* 0x0000000300007221 */ /* 0x000fce0000010000 */
.L_x_44:
[----:B------:R-:W-:Y:S05]  /*19f0*/  BSYNC.RECONVERGENT B1 ;  /* 0x0000000000017941 */ /* 0x000fea0003800200 */
.L_x_34:
[----:B------:R-:W-:Y:S01]  /*1a00*/  HFMA2 R3, -RZ, RZ, 0, 0 ;  /* 0x00000000ff037431 */ /* 0x000fe200000001ff */
[----:B------:R-:W-:-:S04]  /*1a10*/  MOV R2, R27 ;  /* 0x0000001b00027202 */ /* 0x000fc80000000f00 */
[----:B0-----:R-:W-:Y:S05]  /*1a20*/  RET.REL.NODEC R2 `(_Z23ImplicitKernel_EuropeanPfPKfS1_S1_S1_S1_S1_ffii) ;  /* 0xffffffe402747950 */ /* 0x001fea0003c3ffff */
.L_x_45:
        /* <DEDUP_REMOVED lines=13> */
.L_x_116:


//--------------------- .text._Z23ExplicitKernel_EuropeanPfPKfS1_S1_S1_ffS1_S1_ii --------------------------
	.section	.text._Z23ExplicitKernel_EuropeanPfPKfS1_S1_S1_ffS1_S1_ii,"ax",@progbits
	.align	128
        .global         _Z23ExplicitKernel_EuropeanPfPKfS1_S1_S1_ffS1_S1_ii
        .type           _Z23ExplicitKernel_EuropeanPfPKfS1_S1_S1_ffS1_S1_ii,@function
        .size           _Z23ExplicitKernel_EuropeanPfPKfS1_S1_S1_ffS1_S1_ii,(.L_x_117 - _Z23ExplicitKernel_EuropeanPfPKfS1_S1_S1_ffS1_S1_ii)
        .other          _Z23ExplicitKernel_EuropeanPfPKfS1_S1_S1_ffS1_S1_ii,@"STO_CUDA_ENTRY STV_DEFAULT"
_Z23ExplicitKernel_EuropeanPfPKfS1_S1_S1_ffS1_S1_ii:
.text._Z23ExplicitKernel_EuropeanPfPKfS1_S1_S1_ffS1_S1_ii:
[----:B------:R-:W-:Y:S01]  /*0000*/  LDC R1, c[0x0][0x37c] ;  /* 0x0000df00ff017b82 */ /* 0x000fe20000000800 */
[----:B------:R-:W0:Y:S07]  /*0010*/  S2R R10, SR_TID.X ;  /* 0x00000000000a7919 */ /* 0x000e2e0000002100 */
[----:B------:R-:W1:Y:S01]  /*0020*/  S2UR UR4, SR_CTAID.X ;  /* 0x00000000000479c3 */ /* 0x000e620000002500 */
[----:B------:R-:W1:Y:S01]  /*0030*/  LDCU UR5, c[0x0][0x360] ;  /* 0x00006c00ff0577ac */ /* 0x000e620008000800 */
[----:B------:R-:W2:Y:S01]  /*0040*/  LDCU UR6, c[0x0][0x3c0] ;  /* 0x00007800ff0677ac */ /* 0x000ea20008000800 */
[----:B-1----:R-:W-:-:S06]  /*0050*/  UIMAD UR5, UR5, UR4, URZ ;  /* 0x00000004050572a4 */ /* 0x002fcc000f8e02ff */
[----:B0-----:R-:W-:-:S04]  /*0060*/  IADD3 R4, PT, PT, R10, UR5, RZ ;  /* 0x000000050a047c10 */ /* 0x001fc8000fffe0ff */
[----:B--2---:R-:W-:-:S13]  /*0070*/  ISETP.GE.AND P0, PT, R4, UR6, PT ;  /* 0x0000000604007c0c */ /* 0x004fda000bf06270 */
[----:B------:R-:W-:Y:S05]  /*0080*/  @P0 EXIT ;  /* 0x000000000000094d */ /* 0x000fea0003800000 */
[----:B------:R-:W0:Y:S02]  /*0090*/  LDC R0, c[0x0][0x3c4] ;  /* 0x0000f100ff007b82 */ /* 0x000e240000000800 */
[----:B0-----:R-:W-:-:S13]  /*00a0*/  ISETP.GE.AND P0, PT, R0, 0x2, PT ;  /* 0x000000020000780c */ /* 0x001fda0003f06270 */
[----:B------:R-:W-:Y:S05]  /*00b0*/  @!P0 EXIT ;  /* 0x000000000000894d */ /* 0x000fea0003800000 */
[----:B------:R-:W0:Y:S01]  /*00c0*/  LDC.64 R2, c[0x0][0x388] ;  /* 0x0000e200ff027b82 */ /* 0x000e220000000a00 */
[----:B------:R-:W1:Y:S07]  /*00d0*/  LDCU.64 UR30, c[0x0][0x358] ;  /* 0x00006b00ff1e77ac */ /* 0x000e6e0008000a00 */
[----:B------:R-:W2:Y:S01]  /*00e0*/  LDC.64 R8, c[0x0][0x3a8] ;  /* 0x0000ea00ff087b82 */ /* 0x000ea20000000a00 */
[----:B0-----:R-:W-:-:S05]  /*00f0*/  IMAD.WIDE R2, R4, 0x4, R2 ;  /* 0x0000000404027825 */ /* 0x001fca00078e0202 */
[----:B-1----:R2:W3:Y:S01]  /*0100*/  LDG.E.CONSTANT R5, desc[UR30][R2.64] ;  /* 0x0000001e02057981 */ /* 0x0024e2000c1e9900 */
[----:B------:R-:W0:Y:S01]  /*0110*/  LDCU.64 UR26, c[0x0][0x380] ;  /* 0x00007000ff1a77ac */ /* 0x000e220008000a00 */
[----:B------:R-:W-:Y:S01]  /*0120*/  BSSY.RECONVERGENT B0, `(.L_x_46) ;  /* 0x000000f000007945 */ /* 0x000fe20003800200 */
[----:B------:R-:W-:-:S04]  /*0130*/  IMAD.WIDE R12, R4, 0x4, RZ ;  /* 0x00000004040c7825 */ /* 0x000fc800078e02ff */
[----:B--2---:R-:W-:-:S04]  /*0140*/  FADD R3, R9, R9 ;  /* 0x0000000909037221 */ /* 0x004fc80000000000 */
[----:B------:R-:W1:Y:S02]  /*0150*/  MUFU.RCP R6, R3 ;  /* 0x0000000300067308 */ /* 0x000e640000001000 */
[----:B-1----:R-:W-:-:S04]  /*0160*/  FFMA R7, -R3, R6, 1 ;  /* 0x3f80000003077423 */ /* 0x002fc80000000106 */
[----:B------:R-:W-:Y:S01]  /*0170*/  FFMA R7, R6, R7, R6 ;  /* 0x0000000706077223 */ /* 0x000fe20000000006 */
[----:B---3--:R-:W-:-:S04]  /*0180*/  FMUL R0, R5, R8 ;  /* 0x0000000805007220 */ /* 0x008fc80000400000 */
[----:B------:R-:W1:Y:S01]  /*0190*/  FCHK P0, R0, R3 ;  /* 0x0000000300007302 */ /* 0x000e620000000000 */
[----:B------:R-:W-:-:S04]  /*01a0*/  FFMA R6, R0, R7, RZ ;  /* 0x0000000700067223 */ /* 0x000fc800000000ff */
[----:B------:R-:W-:-:S04]  /*01b0*/  FFMA R8, -R3, R6, R0 ;  /* 0x0000000603087223 */ /* 0x000fc80000000100 */
[----:B------:R-:W-:Y:S01]  /*01c0*/  FFMA R6, R7, R8, R6 ;  /* 0x0000000807067223 */ /* 0x000fe20000000006 */
[----:B01----:R-:W-:Y:S06]  /*01d0*/  @!P0 BRA `(.L_x_47) ;  /* 0x00000000000c8947 */ /* 0x003fec0003800000 */
[----:B------:R-:W-:-:S07]  /*01e0*/  MOV R2, 0x200 ;  /* 0x0000020000027802 */ /* 0x000fce0000000f00 */
[----:B------:R-:W-:Y:S05]  /*01f0*/  CALL.REL.NOINC `($__internal_2_$__cuda_sm3x_div_rn_noftz_f32_slowpath) ;  /* 0x0000000c00b47944 */ /* 0x000fea0003c00000 */
[----:B------:R-:W-:-:S07]  /*0200*/  IMAD.MOV.U32 R6, RZ, RZ, R0 ;  /* 0x000000ffff067224 */ /* 0x000fce00078e0000 */
.L_x_47:
[----:B------:R-:W-:Y:S05]  /*0210*/  BSYNC.RECONVERGENT B0 ;  /* 0x0000000000007941 */ /* 0x000fea0003800200 */
.L_x_46:
[----:B------:R-:W0:Y:S01]  /*0220*/  LDCU.64 UR24, c[0x0][0x3c0] ;  /* 0x00007800ff1877ac */ /* 0x000e220008000a00 */
[----:B------:R-:W-:Y:S01]  /*0230*/  UMOV UR12, 0x1 ;  /* 0x00000001000c7882 */ /* 0x000fe20000000000 */
[----:B0-----:R-:W-:Y:S02]  /*0240*/  UISETP.NE.AND UP0, UPT, UR25, 0x2, UPT ;  /* 0x000000021900788c */ /* 0x001fe4000bf05270 */
[----:B------:R-:W-:Y:S02]  /*0250*/  UIADD3 UR28, UPT, UPT, UR24, -0x1, URZ ;  /* 0xffffffff181c7890 */ /* 0x000fe4000fffe0ff */
[----:B------:R-:W-:-:S05]  /*0260*/  UIADD3 UR29, UPT, UPT, UR25, -0x1, URZ ;  /* 0xffffffff191d7890 */ /* 0x000fca000fffe0ff */
[----:B------:R-:W-:Y:S07]  /*0270*/  BRA.U !UP0, `(.L_x_48) ;  /* 0x0000000908647547 */ /* 0x000fee000b800000 */
[----:B------:R-:W0:Y:S01]  /*0280*/  LDC.64 R2, c[0x0][0x380] ;  /* 0x0000e000ff027b82 */ /* 0x000e220000000a00 */
[----:B------:R-:W1:Y:S01]  /*0290*/  LDCU.128 UR16, c[0x0][0x3b0] ;  /* 0x00007600ff1077ac */ /* 0x000e620008000c00 */
[----:B------:R-:W2:Y:S06]  /*02a0*/  LDCU.128 UR20, c[0x0][0x390] ;  /* 0x00007200ff1477ac */ /* 0x000eac0008000c00 */
[----:B------:R-:W3:Y:S01]  /*02b0*/  LDC R8, c[0x0][0x3c0] ;  /* 0x0000f000ff087b82 */ /* 0x000ee20000000800 */
[----:B------:R-:W-:Y:S01]  /*02c0*/  ULOP3.LUT UR4, UR29, 0xfffffffe, URZ, 0xc0, !UPT ;  /* 0xfffffffe1d047892 */ /* 0x000fe2000f8ec0ff */
[----:B------:R-:W4:Y:S06]  /*02d0*/  LDCU UR15, c[0x0][0x3c0] ;  /* 0x00007800ff0f77ac */ /* 0x000f2c0008000800 */
[----:B------:R-:W3:Y:S01]  /*02e0*/  LDC R9, c[0x0][0x3ac] ;  /* 0x0000eb00ff097b82 */ /* 0x000ee20000000800 */
[----:B-1----:R-:W-:-:S02]  /*02f0*/  UIADD3 UR13, UP0, UPT, UR18, 0x8, URZ ;  /* 0x00000008120d7890 */ /* 0x002fc4000ff1e0ff */
[----:B------:R-:W-:Y:S02]  /*0300*/  UIADD3 UR11, UP1, UPT, UR16, 0x8, URZ ;  /* 0x00000008100b7890 */ /* 0x000fe4000ff3e0ff */
[----:B------:R-:W-:Y:S01]  /*0310*/  UIADD3.X UR14, UPT, UPT, URZ, UR19, URZ, UP0, !UPT ;  /* 0x00000013ff0e7290 */ /* 0x000fe200087fe4ff */
[----:B0-----:R-:W-:Y:S01]  /*0320*/  IMAD.WIDE R2, R4, 0x4, R2 ;  /* 0x0000000404027825 */ /* 0x001fe200078e0202 */
[----:B------:R-:W-:Y:S02]  /*0330*/  UIADD3.X UR12, UPT, UPT, URZ, UR17, URZ, UP1, !UPT ;  /* 0x00000011ff0c7290 */ /* 0x000fe40008ffe4ff */
[----:B--2---:R-:W-:Y:S02]  /*0340*/  UIADD3 UR9, UP0, UPT, UR22, 0x8, URZ ;  /* 0x0000000816097890 */ /* 0x004fe4000ff1e0ff */
[----:B------:R-:W-:Y:S01]  /*0350*/  UIADD3 UR7, UP1, UPT, UR20, 0x8, URZ ;  /* 0x0000000814077890 */ /* 0x000fe2000ff3e0ff */
[----:B------:R0:W5:Y:S01]  /*0360*/  LDG.E R7, desc[UR30][R2.64] ;  /* 0x0000001e02077981 */ /* 0x000162000c1e1900 */
[----:B------:R-:W-:Y:S01]  /*0370*/  UIADD3.X UR10, UPT, UPT, URZ, UR23, URZ, UP0, !UPT ;  /* 0x00000017ff0a7290 */ /* 0x000fe200087fe4ff */
[----:B------:R-:W-:Y:S01]  /*0380*/  IMAD.U32 R18, RZ, RZ, UR13 ;  /* 0x0000000dff127e24 */ /* 0x000fe2000f8e00ff */
[----:B------:R-:W-:Y:S01]  /*0390*/  UIADD3.X UR8, UPT, UPT, URZ, UR21, URZ, UP1, !UPT ;  /* 0x00000015ff087290 */ /* 0x000fe20008ffe4ff */
[----:B------:R-:W-:Y:S01]  /*03a0*/  MOV R20, UR11 ;  /* 0x0000000b00147c02 */ /* 0x000fe20008000f00 */
[----:B------:R-:W-:Y:S01]  /*03b0*/  IMAD.U32 R14, RZ, RZ, UR9 ;  /* 0x00000009ff0e7e24 */ /* 0x000fe2000f8e00ff */
[----:B------:R-:W-:Y:S01]  /*03c0*/  MOV R16, UR7 ;  /* 0x0000000700107c02 */ /* 0x000fe20008000f00 */
[----:B------:R-:W-:Y:S01]  /*03d0*/  IMAD.U32 R19, RZ, RZ, UR14 ;  /* 0x0000000eff137e24 */ /* 0x000fe2000f8e00ff */
[----:B------:R-:W-:Y:S01]  /*03e0*/  MOV R21, UR12 ;  /* 0x0000000c00157c02 */ /* 0x000fe20008000f00 */
[----:B------:R-:W-:Y:S01]  /*03f0*/  IMAD.U32 R15, RZ, RZ, UR10 ;  /* 0x0000000aff0f7e24 */ /* 0x000fe2000f8e00ff */
[----:B0-----:R-:W-:Y:S01]  /*0400*/  MOV R3, UR5 ;  /* 0x0000000500037c02 */ /* 0x001fe20008000f00 */
[----:B------:R-:W-:Y:S01]  /*0410*/  UIADD3 UR6, UPT, UPT, -UR4, URZ, URZ ;  /* 0x000000ff04067290 */ /* 0x000fe2000fffe1ff */
[----:B------:R-:W-:-:S02]  /*0420*/  MOV R17, UR8 ;  /* 0x0000000800117c02 */ /* 0x000fc40008000f00 */
[----:B------:R-:W-:Y:S01]  /*0430*/  IADD3 R10, PT, PT, R3, UR24, R10 ;  /* 0x00000018030a7c10 */ /* 0x000fe2000fffe00a */
[----:B---34-:R-:W-:-:S08]  /*0440*/  UMOV UR4, URZ ;  /* 0x000000ff00047c82 */ /* 0x018fd00008000000 */
.L_x_59:
[----:B------:R-:W0:Y:S01]  /*0450*/  LDC.64 R22, c[0x0][0x3a0] ;  /* 0x0000e800ff167b82 */ /* 0x000e220000000a00 */
[----:B------:R-:W2:Y:S04]  /*0460*/  LDG.E.CONSTANT R29, desc[UR30][R16.64+-0x4] ;  /* 0xfffffc1e101d7981 */ /* 0x000ea8000c1e9900 */
[----:B------:R-:W2:Y:S04]  /*0470*/  LDG.E.CONSTANT R2, desc[UR30][R14.64+-0x4] ;  /* 0xfffffc1e0e027981 */ /* 0x000ea8000c1e9900 */
[----:B-----5:R1:W5:Y:S01]  /*0480*/  LDG.E.CONSTANT R11, desc[UR30][R18.64+-0x4] ;  /* 0xfffffc1e120b7981 */ /* 0x020362000c1e9900 */
[----:B0-----:R-:W-:-:S05]  /*0490*/  IMAD.WIDE R22, R10, 0x4, R22 ;  /* 0x000000040a167825 */ /* 0x001fca00078e0216 */
[----:B------:R-:W3:Y:S01]  /*04a0*/  LDG.E.CONSTANT R3, desc[UR30][R22.64] ;  /* 0x0000001e16037981 */ /* 0x000ee2000c1e9900 */
[----:B------:R-:W0:Y:S01]  /*04b0*/  MUFU.RCP R24, R9 ;  /* 0x0000000900187308 */ /* 0x000e220000001000 */
[----:B------:R-:W-:Y:S01]  /*04c0*/  BSSY.RECONVERGENT B0, `(.L_x_49) ;  /* 0x0000013000007945 */ /* 0x000fe20003800200 */
[----:B0-----:R-:W-:-:S04]  /*04d0*/  FFMA R25, R24, -R9, 1 ;  /* 0x3f80000018197423 */ /* 0x001fc80000000809 */
[----:B------:R-:W-:Y:S01]  /*04e0*/  FFMA R25, R24, R25, R24 ;  /* 0x0000001918197223 */ /* 0x000fe20000000018 */
[----:B------:R-:W-:Y:S01]  /*04f0*/  ISETP.NE.AND P2, PT, R4, RZ, PT ;  /* 0x000000ff0400720c */ /* 0x000fe20003f45270 */
[----:B---3--:R-:W-:-:S04]  /*0500*/  FMUL R0, R3, R6 ;  /* 0x0000000603007220 */ /* 0x008fc80000400000 */
[----:B------:R-:W-:-:S04]  /*0510*/  FMUL R0, R3, R0 ;  /* 0x0000000003007220 */ /* 0x000fc80000400000 */
[----:B------:R-:W-:-:S04]  /*0520*/  FMUL R0, R5, R0 ;  /* 0x0000000005007220 */ /* 0x000fc80000400000 */
[----:B------:R-:W0:Y:S01]  /*0530*/  FCHK P0, R0, R9 ;  /* 0x0000000900007302 */ /* 0x000e220000000000 */
[----:B------:R-:W-:Y:S01]  /*0540*/  FFMA R24, R0, R25, RZ ;  /* 0x0000001900187223 */ /* 0x000fe200000000ff */
[----:B--2---:R-:W-:-:S03]  /*0550*/  FADD R31, R29, -R2 ;  /* 0x800000021d1f7221 */ /* 0x004fc60000000000 */
[----:B------:R-:W-:Y:S01]  /*0560*/  FFMA R3, R24, -R9, R0 ;  /* 0x8000000918037223 */ /* 0x000fe20000000000 */
[----:B------:R-:W-:-:S03]  /*0570*/  FMUL R31, R31, R6 ;  /* 0x000000061f1f7220 */ /* 0x000fc60000400000 */
[----:B------:R-:W-:Y:S01]  /*0580*/  FFMA R24, R25, R3, R24 ;  /* 0x0000000319187223 */ /* 0x000fe20000000018 */
[----:B01----:R-:W-:Y:S06]  /*0590*/  @!P0 BRA `(.L_x_50) ;  /* 0x0000000000148947 */ /* 0x003fec0003800000 */
[----:B------:R-:W0:Y:S01]  /*05a0*/  LDCU UR7, c[0x0][0x3ac] ;  /* 0x00007580ff0777ac */ /* 0x000e220008000800 */
[----:B------:R-:W-:Y:S01]  /*05b0*/  MOV R2, 0x5e0 ;  /* 0x000005e000027802 */ /* 0x000fe20000000f00 */
[----:B0-----:R-:W-:-:S07]  /*05c0*/  IMAD.U32 R3, RZ, RZ, UR7 ;  /* 0x00000007ff037e24 */ /* 0x001fce000f8e00ff */
[----:B-----5:R-:W-:Y:S05]  /*05d0*/  CALL.REL.NOINC `($__internal_2_$__cuda_sm3x_div_rn_noftz_f32_slowpath) ;  /* 0x0000000800bc7944 */ /* 0x020fea0003c00000 */
[----:B------:R-:W-:-:S07]  /*05e0*/  MOV R24, R0 ;  /* 0x0000000000187202 */ /* 0x000fce0000000f00 */
.L_x_50:
[----:B------:R-:W-:Y:S05]  /*05f0*/  BSYNC.RECONVERGENT B0 ;  /* 0x0000000000007941 */ /* 0x000fea0003800200 */
.L_x_49:
[----:B------:R-:W0:Y:S01]  /*0600*/  LDC R0, c[0x0][0x3a8] ;  /* 0x0000ea00ff007b82 */ /* 0x000e220000000800 */
[----:B------:R-:W-:Y:S01]  /*0610*/  BSSY.RECONVERGENT B0, `(.L_x_51) ;  /* 0x000000e000007945 */ /* 0x000fe20003800200 */
[----:B0-----:R-:W-:-:S04]  /*0620*/  FFMA R29, R29, R0, 1 ;  /* 0x3f8000001d1d7423 */ /* 0x001fc80000000000 */
[----:B------:R-:W-:Y:S01]  /*0630*/  FFMA R0, R24, 2, R29 ;  /* 0x4000000018007823 */ /* 0x000fe2000000001d */
[----:B------:R-:W-:Y:S06]  /*0640*/  @P2 BRA `(.L_x_52) ;  /* 0x0000000000142947 */ /* 0x000fec0003800000 */
[----:B------:R-:W-:Y:S01]  /*0650*/  IMAD.U32 R2, RZ, RZ, UR26 ;  /* 0x0000001aff027e24 */ /* 0x000fe2000f8e00ff */
[----:B------:R-:W-:Y:S01]  /*0660*/  MOV R3, UR27 ;  /* 0x0000001b00037c02 */ /* 0x000fe20008000f00 */
[----:B------:R1:W5:Y:S04]  /*0670*/  LDG.E.CONSTANT R27, desc[UR30][R20.64+-0x4] ;  /* 0xfffffc1e141b7981 */ /* 0x000368000c1e9900 */
[----:B-----5:R1:W5:Y:S01]  /*0680*/  LDG.E R11, desc[UR30][R2.64+0x4] ;  /* 0x0000041e020b7981 */ /* 0x020362000c1e1900 */
[----:B------:R-:W-:Y:S05]  /*0690*/  BRA `(.L_x_53) ;  /* 0x0000000000147947 */ /* 0x000fea0003800000 */
.L_x_52:
[----:B------:R-:W-:Y:S01]  /*06a0*/  ISETP.NE.AND P0, PT, R4, UR28, PT ;  /* 0x0000001c04007c0c */ /* 0x000fe2000bf05270 */
[----:B------:R-:W-:-:S04]  /*06b0*/  IMAD.MOV.U32 R3, RZ, RZ, 0x4 ;  /* 0x00000004ff037424 */ /* 0x000fc800078e00ff */
[----:B------:R-:W-:-:S05]  /*06c0*/  IMAD.WIDE R2, R4, R3, UR26 ;  /* 0x0000001a04027e25 */ /* 0x000fca000f8e0203 */
[----:B------:R0:W5:Y:S04]  /*06d0*/  LDG.E R27, desc[UR30][R2.64+-0x4] ;  /* 0xfffffc1e021b7981 */ /* 0x000168000c1e1900 */
[----:B-----5:R0:W5:Y:S02]  /*06e0*/  @P0 LDG.E R11, desc[UR30][R2.64+0x4] ;  /* 0x0000041e020b0981 */ /* 0x020164000c1e1900 */
.L_x_53:
[----:B------:R-:W-:Y:S05]  /*06f0*/  BSYNC.RECONVERGENT B0 ;  /* 0x0000000000007941 */ /* 0x000fea0003800200 */
.L_x_51:
[C---:B------:R-:W-:Y:S01]  /*0700*/  IMAD.WIDE R32, R8.reuse, 0x4, R22 ;  /* 0x0000000408207825 */ /* 0x040fe200078e0216 */
[----:B------:R-:W2:Y:S04]  /*0710*/  LDG.E.CONSTANT R30, desc[UR30][R16.64] ;  /* 0x0000001e101e7981 */ /* 0x000ea8000c1e9900 */
[----:B------:R-:W2:Y:S04]  /*0720*/  LDG.E.CONSTANT R25, desc[UR30][R14.64] ;  /* 0x0000001e0e197981 */ /* 0x000ea8000c1e9900 */
[----:B------:R-:W3:Y:S04]  /*0730*/  LDG.E.CONSTANT R33, desc[UR30][R32.64] ;  /* 0x0000001e20217981 */ /* 0x000ee8000c1e9900 */
[----:B------:R4:W5:Y:S01]  /*0740*/  LDG.E.CONSTANT R29, desc[UR30][R18.64] ;  /* 0x0000001e121d7981 */ /* 0x000962000c1e9900 */
[C---:B------:R-:W-:Y:S01]  /*0750*/  FADD R22, R31.reuse, -R24 ;  /* 0x800000181f167221 */ /* 0x040fe20000000000 */
[----:B01----:R-:W-:Y:S01]  /*0760*/  IMAD.WIDE R2, R8, 0x4, R12 ;  /* 0x0000000408027825 */ /* 0x003fe200078e020c */
[----:B------:R-:W0:Y:S03]  /*0770*/  MUFU.RCP R26, R9 ;  /* 0x00000009001a7308 */ /* 0x000e260000001000 */
[----:B------:R-:W-:Y:S01]  /*0780*/  FMUL R27, R22, R27 ;  /* 0x0000001b161b7220 */ /* 0x000fe20000400000 */
[----:B------:R-:W-:Y:S01]  /*0790*/  IADD3 R22, P0, PT, R2, UR26, RZ ;  /* 0x0000001a02167c10 */ /* 0x000fe2000ff1e0ff */
[----:B------:R-:W-:-:S02]  /*07a0*/  FADD R31, -R31, -R24 ;  /* 0x800000181f1f7221 */ /* 0x000fc40000000100 */
[----:B------:R-:W-:Y:S01]  /*07b0*/  FFMA R0, R0, R7, R27 ;  /* 0x0000000700007223 */ /* 0x000fe2000000001b */
[----:B------:R-:W-:-:S03]  /*07c0*/  IADD3.X R23, PT, PT, R3, UR27, RZ, P0, !PT ;  /* 0x0000001b03177c10 */ /* 0x000fc600087fe4ff */
[----:B-----5:R-:W-:Y:S01]  /*07d0*/  FFMA R11, R31, R11, R0 ;  /* 0x0000000b1f0b7223 */ /* 0x020fe20000000000 */
[----:B0-----:R-:W-:-:S04]  /*07e0*/  FFMA R3, R26, -R9, 1 ;  /* 0x3f8000001a037423 */ /* 0x001fc80000000809 */
[----:B------:R-:W-:Y:S01]  /*07f0*/  FFMA R0, R26, R3, R26 ;  /* 0x000000031a007223 */ /* 0x000fe2000000001a */
[----:B------:R4:W-:Y:S01]  /*0800*/  STG.E desc[UR30][R22.64], R11 ;  /* 0x0000000b16007986 */ /* 0x0009e2000c10191e */
[----:B------:R-:W-:Y:S01]  /*0810*/  BSSY.RECONVERGENT B0, `(.L_x_54) ;  /* 0x0000012000007945 */ /* 0x000fe20003800200 */
[----:B------:R-:W-:Y:S01]  /*0820*/  BAR.SYNC.DEFER_BLOCKING 0x0 ;  /* 0x0000000000007b1d */ /* 0x000fe20000010000 */
        /* <DEDUP_REMOVED lines=10> */
[----:B0---4-:R-:W-:Y:S06]  /*08d0*/  @!P0 BRA `(.L_x_55) ;  /* 0x0000000000148947 */ /* 0x011fec0003800000 */
[----:B------:R-:W0:Y:S01]  /*08e0*/  LDCU UR7, c[0x0][0x3ac] ;  /* 0x00007580ff0777ac */ /* 0x000e220008000800 */
[----:B------:R-:W-:Y:S02]  /*08f0*/  MOV R0, R24 ;  /* 0x0000001800007202 */ /* 0x000fe40000000f00 */
[----:B------:R-:W-:Y:S02]  /*0900*/  MOV R2, 0x930 ;  /* 0x0000093000027802 */ /* 0x000fe40000000f00 */
[----:B0-----:R-:W-:-:S07]  /*0910*/  MOV R3, UR7 ;  /* 0x0000000700037c02 */ /* 0x001fce0008000f00 */
[----:B------:R-:W-:Y:S05]  /*0920*/  CALL.REL.NOINC `($__internal_2_$__cuda_sm3x_div_rn_noftz_f32_slowpath) ;  /* 0x0000000400e87944 */ /* 0x000fea0003c00000 */
.L_x_55:
[----:B------:R-:W-:Y:S05]  /*0930*/  BSYNC.RECONVERGENT B0 ;  /* 0x0000000000007941 */ /* 0x000fea0003800200 */
.L_x_54:
[----:B------:R-:W0:Y:S01]  /*0940*/  LDC R3, c[0x0][0x3a8] ;  /* 0x0000ea00ff037b82 */ /* 0x000e220000000800 */
[----:B------:R-:W-:Y:S01]  /*0950*/  BSSY.RECONVERGENT B0, `(.L_x_56) ;  /* 0x000000f000007945 */ /* 0x000fe20003800200 */
[----:B0-----:R-:W-:-:S04]  /*0960*/  FFMA R3, R30, R3, 1 ;  /* 0x3f8000001e037423 */ /* 0x001fc80000000003 */
[----:B------:R-:W-:Y:S01]  /*0970*/  FFMA R25, R0, 2, R3 ;  /* 0x4000000000197823 */ /* 0x000fe20000000003 */
[----:B------:R-:W-:Y:S06]  /*0980*/  @!P2 BRA `(.L_x_57) ;  /* 0x000000000018a947 */ /* 0x000fec0003800000 */
[----:B------:R-:W-:Y:S01]  /*0990*/  ISETP.NE.AND P0, PT, R4, UR28, PT ;  /* 0x0000001c04007c0c */ /* 0x000fe2000bf05270 */
[----:B------:R-:W2:-:S12]  /*09a0*/  LDG.E R2, desc[UR30][R22.64+-0x4] ;  /* 0xfffffc1e16027981 */ /* 0x000e98000c1e1900 */
[----:B------:R1:W5:Y:S01]  /*09b0*/  @P0 LDG.E R29, desc[UR30][R22.64+0x4] ;  /* 0x0000041e161d0981 */ /* 0x000362000c1e1900 */
[----:B--2---:R-:W-:Y:S01]  /*09c0*/  @P0 IMAD.MOV.U32 R24, RZ, RZ, R2 ;  /* 0x000000ffff180224 */ /* 0x004fe200078e0002 */
[----:B------:R-:W-:Y:S01]  /*09d0*/  @!P0 MOV R24, R2 ;  /* 0x0000000200188202 */ /* 0x000fe20000000f00 */
[----:B-1----:R-:W-:Y:S06]  /*09e0*/  BRA `(.L_x_58) ;  /* 0x0000000000147947 */ /* 0x002fec0003800000 */
.L_x_57:
[----:B------:R-:W-:Y:S01]  /*09f0*/  UIMAD.WIDE UR8, UR15, 0x4, UR26 ;  /* 0x000000040f0878a5 */ /* 0x000fe2000f8e021a */
[----:B------:R0:W5:Y:S05]  /*0a00*/  LDG.E.CONSTANT R24, desc[UR30][R20.64] ;  /* 0x0000001e14187981 */ /* 0x00016a000c1e9900 */
[----:B------:R-:W-:Y:S01]  /*0a10*/  MOV R2, UR8 ;  /* 0x0000000800027c02 */ /* 0x000fe20008000f00 */
[----:B------:R-:W-:-:S05]  /*0a20*/  IMAD.U32 R3, RZ, RZ, UR9 ;  /* 0x00000009ff037e24 */ /* 0x000fca000f8e00ff */
[----:B------:R0:W5:Y:S02]  /*0a30*/  LDG.E R29, desc[UR30][R2.64+0x4] ;  /* 0x0000041e021d7981 */ /* 0x000164000c1e1900 */
.L_x_58:
[----:B------:R-:W-:Y:S05]  /*0a40*/  BSYNC.RECONVERGENT B0 ;  /* 0x0000000000007941 */ /* 0x000fea0003800200 */
.L_x_56:
[----:B------:R-:W-:Y:S01]  /*0a50*/  UMOV UR24, UR15 ;  /* 0x0000000f00187c82 */ /* 0x000fe20008000000 */
[C-C-:B------:R-:W-:Y:S01]  /*0a60*/  FADD R23, R7.reuse, -R0.reuse ;  /* 0x8000000007177221 */ /* 0x140fe20000000000 */
[----:B0-----:R-:W-:Y:S01]  /*0a70*/  MOV R3, UR24 ;  /* 0x0000001800037c02 */ /* 0x001fe20008000f00 */
[----:B------:R-:W-:Y:S01]  /*0a80*/  FADD R7, -R7, -R0 ;  /* 0x8000000007077221 */ /* 0x000fe20000000100 */
[----:B------:R-:W-:Y:S01]  /*0a90*/  UIADD3 UR6, UPT, UPT, UR6, 0x2, URZ ;  /* 0x0000000206067890 */ /* 0x000fe2000fffe0ff */
[----:B-----5:R-:W-:Y:S01]  /*0aa0*/  FMUL R24, R23, R24 ;  /* 0x0000001817187220 */ /* 0x020fe20000400000 */
[----:B------:R-:W-:Y:S01]  /*0ab0*/  IADD3 R16, P2, PT, R16, 0x8, RZ ;  /* 0x0000000810107810 */ /* 0x000fe20007f5e0ff */
[----:B------:R-:W-:Y:S01]  /*0ac0*/  IMAD.WIDE R2, R3, 0x8, R12 ;  /* 0x0000000803027825 */ /* 0x000fe200078e020c */
[----:B------:R-:W-:-:S03]  /*0ad0*/  UISETP.NE.AND UP0, UPT, UR6, URZ, UPT ;  /* 0x000000ff0600728c */ /* 0x000fc6000bf05270 */
[----:B------:R-:W-:Y:S01]  /*0ae0*/  FFMA R24, R11, R25, R24 ;  /* 0x000000190b187223 */ /* 0x000fe20000000018 */
[----:B------:R-:W-:Y:S01]  /*0af0*/  IADD3 R14, P1, PT, R14, 0x8, RZ ;  /* 0x000000080e0e7810 */ /* 0x000fe20007f3e0ff */
[----:B------:R-:W-:Y:S01]  /*0b00*/  IMAD.X R17, RZ, RZ, R17, P2 ;  /* 0x000000ffff117224 */ /* 0x000fe200010e0611 */
[----:B------:R-:W-:Y:S01]  /*0b10*/  IADD3 R2, P0, PT, R2, UR26, RZ ;  /* 0x0000001a02027c10 */ /* 0x000fe2000ff1e0ff */
[----:B------:R-:W-:Y:S01]  /*0b20*/  FFMA R7, R7, R29, R24 ;  /* 0x0000001d07077223 */ /* 0x000fe20000000018 */
[----:B------:R-:W-:Y:S01]  /*0b30*/  IADD3.X R15, PT, PT, RZ, R15, RZ, P1, !PT ;  /* 0x0000000fff0f7210 */ /* 0x000fe20000ffe4ff */
[----:B------:R-:W-:Y:S01]  /*0b40*/  UIADD3 UR4, UPT, UPT, UR4, 0x2, URZ ;  /* 0x0000000204047890 */ /* 0x000fe2000fffe0ff */
[----:B------:R-:W-:Y:S01]  /*0b50*/  IADD3.X R3, PT, PT, R3, UR27, RZ, P0, !PT ;  /* 0x0000001b03037c10 */ /* 0x000fe200087fe4ff */
[----:B------:R-:W-:Y:S01]  /*0b60*/  UIMAD.WIDE UR26, UR24, 0x8, UR26 ;  /* 0x00000008181a78a5 */ /* 0x000fe2000f8e021a */
[----:B------:R-:W-:-:S03]  /*0b70*/  IADD3 R18, P0, PT, R18, 0x8, RZ ;  /* 0x0000000812127810 */ /* 0x000fc60007f1e0ff */
[----:B------:R0:W-:Y:S01]  /*0b80*/  STG.E desc[UR30][R2.64], R7 ;  /* 0x0000000702007986 */ /* 0x0001e2000c10191e */
[----:B------:R-:W-:Y:S01]  /*0b90*/  IADD3.X R19, PT, PT, RZ, R19, RZ, P0, !PT ;  /* 0x00000013ff137210 */ /* 0x000fe200007fe4ff */
[----:B------:R-:W-:Y:S01]  /*0ba0*/  BAR.SYNC.DEFER_BLOCKING 0x0 ;  /* 0x0000000000007b1d */ /* 0x000fe20000010000 */
[----:B------:R-:W-:-:S04]  /*0bb0*/  IADD3 R20, P0, PT, R20, 0x8, RZ ;  /* 0x0000000814147810 */ /* 0x000fc80007f1e0ff */
[----:B------:R-:W-:Y:S01]  /*0bc0*/  IADD3.X R21, PT, PT, RZ, R21, RZ, P0, !PT ;  /* 0x00000015ff157210 */ /* 0x000fe200007fe4ff */
[----:B0-----:R-:W-:-:S05]  /*0bd0*/  IMAD.U32 R3, RZ, RZ, UR24 ;  /* 0x00000018ff037e24 */ /* 0x001fca000f8e00ff */
[----:B------:R-:W-:Y:S01]  /*0be0*/  LEA R10, R3, R10, 0x1 ;  /* 0x0000000a030a7211 */ /* 0x000fe200078e08ff */
[----:B------:R-:W-:Y:S06]  /*0bf0*/  BRA.U UP0, `(.L_x_59) ;  /* 0xfffffff900147547 */ /* 0x000fec000b83ffff */
[----:B------:R-:W-:-:S12]  /*0c00*/  UIADD3 UR12, UPT, UPT, UR4, 0x1, URZ ;  /* 0x00000001040c7890 */ /* 0x000fd8000fffe0ff */
.L_x_48:
[----:B------:R-:W-:-:S04]  /*0c10*/  ULOP3.LUT UR4, UR29, 0x1, URZ, 0xc0, !UPT ;  /* 0x000000011d047892 */ /* 0x000fc8000f8ec0ff */
[----:B------:R-:W-:-:S06]  /*0c20*/  UISETP.NE.U32.AND UP0, UPT, UR4, 0x1, UPT ;  /* 0x000000010400788c */ /* 0x000fcc000bf05070 */
[----:B------:R-:W-:-:S13]  /*0c30*/  PLOP3.LUT P0, PT, PT, PT, UP0, 0x80, 0x8 ;  /* 0x000000000008781c */ /* 0x000fda0003f0f008 */
[----:B------:R-:W-:Y:S05]  /*0c40*/  @P0 EXIT ;  /* 0x000000000000094d */ /* 0x000fea0003800000 */
[----:B------:R-:W0:Y:S01]  /*0c50*/  LDC.64 R2, c[0x0][0x3a0] ;  /* 0x0000e800ff027b82 */ /* 0x000e220000000a00 */
[----:B------:R-:W-:Y:S01]  /*0c60*/  MOV R7, UR12 ;  /* 0x0000000c00077c02 */ /* 0x000fe20008000f00 */
[----:B------:R-:W1:Y:S04]  /*0c70*/  LDCU.128 UR4, c[0x0][0x390] ;  /* 0x00007200ff0477ac */ /* 0x000e680008000c00 */
[----:B------:R-:W-:Y:S01]  /*0c80*/  IMAD R7, R7, UR24, R4 ;  /* 0x0000001807077c24 */ /* 0x000fe2000f8e0204 */
[----:B------:R-:W2:Y:S01]  /*0c90*/  LDCU.128 UR8, c[0x0][0x3b0] ;  /* 0x00007600ff0877ac */ /* 0x000ea20008000c00 */
[----:B------:R-:W3:Y:S02]  /*0ca0*/  LDC R15, c[0x0][0x3ac] ;  /* 0x0000eb00ff0f7b82 */ /* 0x000ee40000000800 */
[----:B0-----:R-:W-:-:S06]  /*0cb0*/  IMAD.WIDE R2, R7, 0x4, R2 ;  /* 0x0000000407027825 */ /* 0x001fcc00078e0202 */
[----:B------:R3:W4:Y:S01]  /*0cc0*/  LDG.E.CONSTANT R3, desc[UR30][R2.64] ;  /* 0x0000001e02037981 */ /* 0x000722000c1e9900 */
[----:B-1----:R-:W-:Y:S02]  /*0cd0*/  UIMAD.WIDE.U32 UR6, UR12, 0x4, UR6 ;  /* 0x000000040c0678a5 */ /* 0x002fe4000f8e0006 */
[----:B------:R-:W-:-:S04]  /*0ce0*/  UIMAD.WIDE.U32 UR4, UR12, 0x4, UR4 ;  /* 0x000000040c0478a5 */ /* 0x000fc8000f8e0004 */
[----:B------:R-:W-:Y:S01]  /*0cf0*/  MOV R12, UR6 ;  /* 0x00000006000c7c02 */ /* 0x000fe20008000f00 */
[----:B------:R-:W-:Y:S01]  /*0d00*/  IMAD.U32 R13, RZ, RZ, UR7 ;  /* 0x00000007ff0d7e24 */ /* 0x000fe2000f8e00ff */
[----:B------:R-:W-:Y:S01]  /*0d10*/  MOV R11, UR5 ;  /* 0x00000005000b7c02 */ /* 0x000fe20008000f00 */
[----:B------:R-:W-:Y:S01]  /*0d20*/  IMAD.U32 R10, RZ, RZ, UR4 ;  /* 0x00000004ff0a7e24 */ /* 0x000fe2000f8e00ff */
[----:B--2---:R-:W-:Y:S02]  /*0d30*/  UIMAD.WIDE.U32 UR4, UR12, 0x4, UR10 ;  /* 0x000000040c0478a5 */ /* 0x004fe4000f8e000a */
[----:B------:R-:W2:Y:S04]  /*0d40*/  LDG.E.CONSTANT R12, desc[UR30][R12.64] ;  /* 0x0000001e0c0c7981 */ /* 0x000ea8000c1e9900 */
[----:B------:R-:W2:Y:S01]  /*0d50*/  LDG.E.CONSTANT R7, desc[UR30][R10.64] ;  /* 0x0000001e0a077981 */ /* 0x000ea2000c1e9900 */
[----:B------:R-:W-:-:S02]  /*0d60*/  MOV R8, UR4 ;  /* 0x0000000400087c02 */ /* 0x000fc40008000f00 */
[----:B------:R-:W-:-:S05]  /*0d70*/  MOV R9, UR5 ;  /* 0x0000000500097c02 */ /* 0x000fca0008000f00 */
[----:B------:R0:W5:Y:S01]  /*0d80*/  LDG.E.CONSTANT R8, desc[UR30][R8.64] ;  /* 0x0000001e08087981 */ /* 0x000162000c1e9900 */
[----:B---3--:R-:W1:Y:S01]  /*0d90*/  MUFU.RCP R2, R15 ;  /* 0x0000000f00027308 */ /* 0x008e620000001000 */
[----:B------:R-:W-:Y:S01]  /*0da0*/  UIMAD.WIDE.U32 UR8, UR12, 0x4, UR8 ;  /* 0x000000040c0878a5 */ /* 0x000fe2000f8e0008 */
[----:B------:R-:W-:Y:S01]  /*0db0*/  BSSY.RECONVERGENT B0, `(.L_x_60) ;  /* 0x0000014000007945 */ /* 0x000fe20003800200 */
[----:B------:R-:W-:Y:S01]  /*0dc0*/  ISETP.NE.AND P2, PT, R4, RZ, PT ;  /* 0x000000ff0400720c */ /* 0x000fe20003f45270 */
[----:B----4-:R-:W-:-:S04]  /*0dd0*/  FMUL R0, R3, R6 ;  /* 0x0000000603007220 */ /* 0x010fc80000400000 */
[----:B------:R-:W-:-:S04]  /*0de0*/  FMUL R0, R3, R0 ;  /* 0x0000000003007220 */ /* 0x000fc80000400000 */
[----:B------:R-:W-:Y:S01]  /*0df0*/  FMUL R14, R5, R0 ;  /* 0x00000000050e7220 */ /* 0x000fe20000400000 */
[----:B-1----:R-:W-:-:S03]  /*0e00*/  FFMA R3, R2, -R15, 1 ;  /* 0x3f80000002037423 */ /* 0x002fc6000000080f */
[----:B------:R-:W1:Y:S01]  /*0e10*/  FCHK P0, R14, R15 ;  /* 0x0000000f0e007302 */ /* 0x000e620000000000 */
[----:B------:R-:W-:-:S04]  /*0e20*/  FFMA R0, R2, R3, R2 ;  /* 0x0000000302007223 */ /* 0x000fc80000000002 */
[----:B------:R-:W-:Y:S01]  /*0e30*/  FFMA R5, R0, R14, RZ ;  /* 0x0000000e00057223 */ /* 0x000fe200000000ff */
[----:B--2---:R-:W-:-:S03]  /*0e40*/  FADD R3, R7, -R12 ;  /* 0x8000000c07037221 */ /* 0x004fc60000000000 */
[----:B------:R-:W-:Y:S01]  /*0e50*/  FFMA R2, R5, -R15, R14 ;  /* 0x8000000f05027223 */ /* 0x000fe2000000000e */
[----:B------:R-:W-:-:S03]  /*0e60*/  FMUL R6, R3, R6 ;  /* 0x0000000603067220 */ /* 0x000fc60000400000 */
[----:B------:R-:W-:Y:S01]  /*0e70*/  FFMA R11, R0, R2, R5 ;  /* 0x00000002000b7223 */ /* 0x000fe20000000005 */
[----:B01----:R-:W-:Y:S06]  /*0e80*/  @!P0 BRA `(.L_x_61) ;  /* 0x0000000000188947 */ /* 0x003fec0003800000 */
[----:B------:R-:W0:Y:S01]  /*0e90*/  LDCU UR4, c[0x0][0x3ac] ;  /* 0x00007580ff0477ac */ /* 0x000e220008000800 */
[----:B------:R-:W-:Y:S01]  /*0ea0*/  IMAD.MOV.U32 R0, RZ, RZ, R14 ;  /* 0x000000ffff007224 */ /* 0x000fe200078e000e */
[----:B------:R-:W-:Y:S02]  /*0eb0*/  MOV R2, 0xee0 ;  /* 0x00000ee000027802 */ /* 0x000fe40000000f00 */
[----:B0-----:R-:W-:-:S07]  /*0ec0*/  MOV R3, UR4 ;  /* 0x0000000400037c02 */ /* 0x001fce0008000f00 */
[----:B-----5:R-:W-:Y:S05]  /*0ed0*/  CALL.REL.NOINC `($__internal_2_$__cuda_sm3x_div_rn_noftz_f32_slowpath) ;  /* 0x00000000007c7944 */ /* 0x020fea0003c00000 */
[----:B------:R-:W-:-:S07]  /*0ee0*/  MOV R11, R0 ;  /* 0x00000000000b7202 */ /* 0x000fce0000000f00 */
.L_x_61:
[----:B------:R-:W-:Y:S05]  /*0ef0*/  BSYNC.RECONVERGENT B0 ;  /* 0x0000000000007941 */ /* 0x000fea0003800200 */
.L_x_60:
[----:B------:R-:W-:Y:S01]  /*0f00*/  IMAD.MOV.U32 R3, RZ, RZ, 0x4 ;  /* 0x00000004ff037424 */ /* 0x000fe200078e00ff */
[----:B------:R-:W0:Y:S03]  /*0f10*/  LDC R0, c[0x0][0x3a8] ;  /* 0x0000ea00ff007b82 */ /* 0x000e260000000800 */
[----:B------:R-:W-:-:S05]  /*0f20*/  IMAD.WIDE R2, R4, R3, UR26 ;  /* 0x0000001a04027e25 */ /* 0x000fca000f8e0203 */
[----:B------:R1:W5:Y:S01]  /*0f30*/  LDG.E R10, desc[UR30][R2.64] ;  /* 0x0000001e020a7981 */ /* 0x000362000c1e1900 */
[----:B------:R-:W-:Y:S01]  /*0f40*/  BSSY.RECONVERGENT B0, `(.L_x_62) ;  /* 0x000000e000007945 */ /* 0x000fe20003800200 */
[----:B0-----:R-:W-:-:S04]  /*0f50*/  FFMA R0, R7, R0, 1 ;  /* 0x3f80000007007423 */ /* 0x001fc80000000000 */
[----:B------:R-:W-:Y:S01]  /*0f60*/  FFMA R7, R11, 2, R0 ;  /* 0x400000000b077823 */ /* 0x000fe20000000000 */
[----:B-1----:R-:W-:Y:S06]  /*0f70*/  @!P2 BRA `(.L_x_63) ;  /* 0x000000000010a947 */ /* 0x002fec0003800000 */
[----:B------:R-:W-:Y:S01]  /*0f80*/  ISETP.NE.AND P0, PT, R4, UR28, PT ;  /* 0x0000001c04007c0c */ /* 0x000fe2000bf05270 */
[----:B------:R0:W5:-:S12]  /*0f90*/  LDG.E R0, desc[UR30][R2.64+-0x4] ;  /* 0xfffffc1e02007981 */ /* 0x000158000c1e1900 */
[----:B-----5:R0:W5:Y:S01]  /*0fa0*/  @P0 LDG.E R8, desc[UR30][R2.64+0x4] ;  /* 0x0000041e02080981 */ /* 0x020162000c1e1900 */
[----:B------:R-:W-:Y:S05]  /*0fb0*/  BRA `(.L_x_64) ;  /* 0x0000000000187947 */ /* 0x000fea0003800000 */
.L_x_63:
[----:B-----5:R-:W-:Y:S01]  /*0fc0*/  IMAD.U32 R8, RZ, RZ, UR26 ;  /* 0x0000001aff087e24 */ /* 0x020fe2000f8e00ff */
[----:B------:R-:W-:Y:S02]  /*0fd0*/  MOV R4, UR8 ;  /* 0x0000000800047c02 */ /* 0x000fe40008000f00 */
[----:B------:R-:W-:Y:S02]  /*0fe0*/  MOV R5, UR9 ;  /* 0x0000000900057c02 */ /* 0x000fe40008000f00 */
[----:B------:R-:W-:-:S03]  /*0ff0*/  MOV R9, UR27 ;  /* 0x0000001b00097c02 */ /* 0x000fc60008000f00 */
[----:B------:R1:W5:Y:S04]  /*1000*/  LDG.E.CONSTANT R0, desc[UR30][R4.64] ;  /* 0x0000001e04007981 */ /* 0x000368000c1e9900 */
[----:B------:R1:W5:Y:S02]  /*1010*/  LDG.E R8, desc[UR30][R8.64+0x4] ;  /* 0x0000041e08087981 */ /* 0x000364000c1e1900 */
.L_x_64:
[----:B------:R-:W-:Y:S05]  /*1020*/  BSYNC.RECONVERGENT B0 ;  /* 0x0000000000007941 */ /* 0x000fea0003800200 */
.L_x_62:
[----:B-1----:R-:W0:Y:S01]  /*1030*/  LDC R9, c[0x0][0x3c0] ;  /* 0x0000f000ff097b82 */ /* 0x002e220000000800 */
[C-C-:B------:R-:W-:Y:S01]  /*1040*/  FADD R5, R6.reuse, -R11.reuse ;  /* 0x8000000b06057221 */ /* 0x140fe20000000000 */
[----:B------:R-:W-:-:S03]  /*1050*/  FADD R6, -R6, -R11 ;  /* 0x8000000b06067221 */ /* 0x000fc60000000100 */
[----:B-----5:R-:W-:-:S04]  /*1060*/  FMUL R0, R5, R0 ;  /* 0x0000000005007220 */ /* 0x020fc80000400000 */
[----:B------:R-:W-:-:S04]  /*1070*/  FFMA R5, R7, R10, R0 ;  /* 0x0000000a07057223 */ /* 0x000fc80000000000 */
[----:B------:R-:W-:Y:S01]  /*1080*/  FFMA R5, R6, R8, R5 ;  /* 0x0000000806057223 */ /* 0x000fe20000000005 */
[----:B0-----:R-:W-:-:S05]  /*1090*/  IMAD.WIDE R2, R9, 0x4, R2 ;  /* 0x0000000409027825 */ /* 0x001fca00078e0202 */
[----:B------:R-:W-:Y:S01]  /*10a0*/  STG.E desc[UR30][R2.64], R5 ;  /* 0x0000000502007986 */ /* 0x000fe2000c10191e */
[----:B------:R-:W-:Y:S06]  /*10b0*/  BAR.SYNC.DEFER_BLOCKING 0x0 ;  /* 0x0000000000007b1d */ /* 0x000fec0000010000 */
[----:B------:R-:W-:Y:S05]  /*10c0*/  EXIT ;  /* 0x000000000000794d */ /* 0x000fea0003800000 */
        .weak           $__internal_2_$__cuda_sm3x_div_rn_noftz_f32_slowpath
        .type           $__internal_2_$__cuda_sm3x_div_rn_noftz_f32_slowpath,@function
        .size           $__internal_2_$__cuda_sm3x_div_rn_noftz_f32_slowpath,(.L_x_117 - $__internal_2_$__cuda_sm3x_div_rn_noftz_f32_slowpath)
$__internal_2_$__cuda_sm3x_div_rn_noftz_f32_slowpath:
        /* <DEDUP_REMOVED lines=34> */
.L_x_66:
[----:B------:R-:W-:Y:S01]  /*12f0*/  LEA R32, R24, 0xc0800000, 0x17 ;  /* 0xc080000018207811 */ /* 0x000fe200078eb8ff */
[----:B------:R-:W-:Y:S01]  /*1300*/  VIADD R27, R26, 0xffffff81 ;  /* 0xffffff811a1b7836 */ /* 0x000fe20000000000 */
[----:B------:R-:W-:Y:S02]  /*1310*/  BSSY.RECONVERGENT B2, `(.L_x_71) ;  /* 0x0000035000027945 */ /* 0x000fe40003800200 */
[----:B------:R-:W-:Y:S01]  /*1320*/  IADD3 R32, PT, PT, -R32, R3, RZ ;  /* 0x0000000320207210 */ /* 0x000fe20007ffe1ff */
[----:B------:R-:W-:-:S03]  /*1330*/  IMAD R0, R27, -0x800000, R0 ;  /* 0xff8000001b007824 */ /* 0x000fc600078e0200 */
[----:B------:R-:W0:Y:S01]  /*1340*/  MUFU.RCP R28, R32 ;  /* 0x00000020001c7308 */ /* 0x000e220000001000 */
[----:B------:R-:W-:-:S04]  /*1350*/  FADD.FTZ R3, -R32, -RZ ;  /* 0x800000ff20037221 */ /* 0x000fc80000010100 */
[----:B0-----:R-:W-:-:S04]  /*1360*/  FFMA R33, R28, R3, 1 ;  /* 0x3f8000001c217423 */ /* 0x001fc80000000003 */
[----:B------:R-:W-:-:S04]  /*1370*/  FFMA R33, R28, R33, R28 ;  /* 0x000000211c217223 */ /* 0x000fc8000000001c */
[----:B------:R-:W-:-:S04]  /*1380*/  FFMA R26, R0, R33, RZ ;  /* 0x00000021001a7223 */ /* 0x000fc800000000ff */
[----:B------:R-:W-:-:S04]  /*1390*/  FFMA R28, R3, R26, R0 ;  /* 0x0000001a031c7223 */ /* 0x000fc80000000000 */
[----:B------:R-:W-:Y:S01]  /*13a0*/  FFMA R28, R33, R28, R26 ;  /* 0x0000001c211c7223 */ /* 0x000fe2000000001a */
[----:B------:R-:W-:-:S03]  /*13b0*/  IADD3 R26, PT, PT, R27, 0x7f, -R24 ;  /* 0x0000007f1b1a7810 */ /* 0x000fc60007ffe818 */
[----:B------:R-:W-:Y:S01]  /*13c0*/  FFMA R3, R3, R28, R0 ;  /* 0x0000001c03037223 */ /* 0x000fe20000000000 */
[----:B------:R-:W-:-:S03]  /*13d0*/  IADD3 R25, PT, PT, R26, R25, RZ ;  /* 0x000000191a197210 */ /* 0x000fc60007ffe0ff */
        /* <DEDUP_REMOVED lines=14> */
[CCC-:B------:R-:W-:Y:S01]  /*14c0*/  FFMA.RZ R25, R33.reuse, R3.reuse, R28.reuse ;  /* 0x0000000321197223 */ /* 0x1c0fe2000000c01c */
[CCC-:B------:R-:W-:Y:S01]  /*14d0*/  FFMA.RP R26, R33.reuse, R3.reuse, R28.reuse ;  /* 0x00000003211a7223 */ /* 0x1c0fe2000000801c */
[----:B------:R-:W-:Y:S01]  /*14e0*/  FFMA.RM R3, R33, R3, R28 ;  /* 0x0000000321037223 */ /* 0x000fe2000000401c */
[C---:B------:R-:W-:Y:S02]  /*14f0*/  IADD3 R27, PT, PT, R24.reuse, 0x20, RZ ;  /* 0x00000020181b7810 */ /* 0x040fe40007ffe0ff */
[----:B------:R-:W-:Y:S02]  /*1500*/  LOP3.LUT R25, R25, 0x7fffff, RZ, 0xc0, !PT ;  /* 0x007fffff19197812 */ /* 0x000fe400078ec0ff */
[C---:B------:R-:W-:Y:S02]  /*1510*/  ISETP.NE.AND P3, PT, R24.reuse, RZ, PT ;  /* 0x000000ff1800720c */ /* 0x040fe40003f65270 */
[----:B------:R-:W-:Y:S02]  /*1520*/  LOP3.LUT R28, R25, 0x800000, RZ, 0xfc, !PT ;  /* 0x00800000191c7812 */ /* 0x000fe400078efcff */
[----:B------:R-:W-:-:S02]  /*1530*/  ISETP.NE.AND P1, PT, R24, RZ, PT ;  /* 0x000000ff1800720c */ /* 0x000fc40003f25270 */
        /* <DEDUP_REMOVED lines=14> */
.L_x_73:
[----:B------:R-:W-:-:S04]  /*1620*/  LOP3.LUT R0, R0, 0x80000000, RZ, 0xc0, !PT ;  /* 0x8000000000007812 */ /* 0x000fc800078ec0ff */
[----:B------:R-:W-:Y:S01]  /*1630*/  LOP3.LUT R0, R0, 0x7f800000, RZ, 0xfc, !PT ;  /* 0x7f80000000007812 */ /* 0x000fe200078efcff */
[----:B------:R-:W-:Y:S06]  /*1640*/  BRA `(.L_x_74) ;  /* 0x0000000000047947 */ /* 0x000fec0003800000 */
.L_x_72:
[----:B------:R-:W-:-:S07]  /*1650*/  LEA R0, R25, R0, 0x17 ;  /* 0x0000000019007211 */ /* 0x000fce00078eb8ff */
.L_x_74:
[----:B------:R-:W-:Y:S05]  /*1660*/  BSYNC.RECONVERGENT B2 ;  /* 0x0000000000027941 */ /* 0x000fea0003800200 */
.L_x_71:
[----:B------:R-:W-:Y:S05]  /*1670*/  BRA `(.L_x_75) ;  /* 0x0000000000207947 */ /* 0x000fea0003800000 */
.L_x_70:
[----:B------:R-:W-:-:S04]  /*1680*/  LOP3.LUT R0, R3, 0x80000000, R0, 0x48, !PT ;  /* 0x8000000003007812 */ /* 0x000fc800078e4800 */
[----:B------:R-:W-:Y:S01]  /*1690*/  LOP3.LUT R0, R0, 0x7f800000, RZ, 0xfc, !PT ;  /* 0x7f80000000007812 */ /* 0x000fe200078efcff */
[----:B------:R-:W-:Y:S06]  /*16a0*/  BRA `(.L_x_75) ;  /* 0x0000000000147947 */ /* 0x000fec0003800000 */
.L_x_69:
[----:B------:R-:W-:Y:S01]  /*16b0*/  LOP3.LUT R0, R3, 0x80000000, R0, 0x48, !PT ;  /* 0x8000000003007812 */ /* 0x000fe200078e4800 */
[----:B------:R-:W-:Y:S06]  /*16c0*/  BRA `(.L_x_75) ;  /* 0x00000000000c7947 */ /* 0x000fec0003800000 */
.L_x_68:
[----:B------:R-:W0:Y:S01]  /*16d0*/  MUFU.RSQ R0, -QNAN ;  /* 0xffc0000000007908 */ /* 0x000e220000001400 */
[----:B------:R-:W-:Y:S05]  /*16e0*/  BRA `(.L_x_75) ;  /* 0x0000000000047947 */ /* 0x000fea0003800000 */
.L_x_67:
[----:B------:R-:W-:-:S07]  /*16f0*/  FADD.FTZ R0, R0, R3 ;  /* 0x0000000300007221 */ /* 0x000fce0000010000 */
.L_x_75:
[----:B------:R-:W-:Y:S05]  /*1700*/  BSYNC.RECONVERGENT B1 ;  /* 0x0000000000017941 */ /* 0x000fea0003800200 */
.L_x_65:
[----:B------:R-:W-:-:S04]  /*1710*/  HFMA2 R3, -RZ, RZ, 0, 0 ;  /* 0x00000000ff037431 */ /* 0x000fc800000001ff */
[----:B0-----:R-:W-:Y:S05]  /*1720*/  RET.REL.NODEC R2 `(_Z23ExplicitKernel_EuropeanPfPKfS1_S1_S1_ffS1_S1_ii) ;  /* 0xffffffe802347950 */ /* 0x001fea0003c3ffff */
.L_x_76:
        /* <DEDUP_REMOVED lines=13> */
.L_x_117:


//--------------------- .text._Z23ExplicitKernel_AmericanPfPKfS1_S1_S1_ffS1_S1_ii --------------------------
	.section	.text._Z23ExplicitKernel_AmericanPfPKfS1_S1_S1_ffS1_S1_ii,"ax",@progbits
	.align	128
        .global         _Z23ExplicitKernel_AmericanPfPKfS1_S1_S1_ffS1_S1_ii
        .type           _Z23ExplicitKernel_AmericanPfPKfS1_S1_S1_ffS1_S1_ii,@function
        .size           _Z23ExplicitKernel_AmericanPfPKfS1_S1_S1_ffS1_S1_ii,(.L_x_118 - _Z23ExplicitKernel_AmericanPfPKfS1_S1_S1_ffS1_S1_ii)
        .other          _Z23ExplicitKernel_AmericanPfPKfS1_S1_S1_ffS1_S1_ii,@"STO_CUDA_ENTRY STV_DEFAULT"
_Z23ExplicitKernel_AmericanPfPKfS1_S1_S1_ffS1_S1_ii:
.text._Z23ExplicitKernel_AmericanPfPKfS1_S1_S1_ffS1_S1_ii:
[----:B------:R-:W-:Y:S01]  /*0000*/  LDC R1, c[0x0][0x37c] ;  /* 0x0000df00ff017b82 */ /* 0x000fe20000000800 */
[----:B------:R-:W0:Y:S07]  /*0010*/  S2R R10, SR_TID.X ;  /* 0x00000000000a7919 */ /* 0x000e2e0000002100 */
[----:B------:R-:W1:Y:S01]  /*0020*/  S2UR UR4, SR_CTAID.X ;  /* 0x00000000000479c3 */ /* 0x000e620000002500 */
[----:B------:R-:W1:Y:S01]  /*0030*/  LDCU UR5, c[0x0][0x360] ;  /* 0x00006c00ff0577ac */ /* 0x000e620008000800 */
[----:B------:R-:W2:Y:S01]  /*0040*/  LDCU UR6, c[0x0][0x3c0] ;  /* 0x00007800ff0677ac */ /* 0x000ea20008000800 */
[----:B------:R-:W3:Y:S01]  /*0050*/  LDCU.64 UR28, c[0x0][0x380] ;  /* 0x00007000ff1c77ac */ /* 0x000ee20008000a00 */
[----:B-1----:R-:W-:-:S06]  /*0060*/  UIMAD UR5, UR5, UR4, URZ ;  /* 0x00000004050572a4 */ /* 0x002fcc000f8e02ff */
[----:B0-----:R-:W-:-:S05]  /*0070*/  VIADD R4, R10, UR5 ;  /* 0x000000050a047c36 */ /* 0x001fca0008000000 */
[----:B--2---:R-:W-:-:S13]  /*0080*/  ISETP.GE.AND P0, PT, R4, UR6, PT ;  /* 0x0000000604007c0c */ /* 0x004fda000bf06270 */
[----:B---3--:R-:W-:Y:S05]  /*0090*/  @P0 EXIT ;  /* 0x000000000000094d */ /* 0x008fea0003800000 */
        /* <DEDUP_REMOVED lines=8> */
[----:B------:R-:W-:Y:S01]  /*0120*/  BSSY.RECONVERGENT B0, `(.L_x_77) ;  /* 0x000000f000007945 */ /* 0x000fe20003800200 */
[----:B--2---:R-:W-:-:S04]  /*0130*/  FADD R0, R9, R9 ;  /* 0x0000000909007221 */ /* 0x004fc80000000000 */
[----:B------:R-:W1:Y:S01]  /*0140*/  MUFU.RCP R9, R0 ;  /* 0x0000000000097308 */ /* 0x000e620000001000 */
[----:B0-----:R-:W-:Y:S01]  /*0150*/  SHF.R.S32.HI R7, RZ, 0x1f, R4 ;  /* 0x0000001fff077819 */ /* 0x001fe20000011404 */
[----:B-1----:R-:W-:-:S04]  /*0160*/  FFMA R2, -R0, R9, 1 ;  /* 0x3f80000000027423 */ /* 0x002fc80000000109 */
[----:B------:R-:W-:Y:S01]  /*0170*/  FFMA R2, R9, R2, R9 ;  /* 0x0000000209027223 */ /* 0x000fe20000000009 */
[----:B---3--:R-:W-:-:S04]  /*0180*/  FMUL R3, R5, R8 ;  /* 0x0000000805037220 */ /* 0x008fc80000400000 */
[----:B------:R-:W0:Y:S01]  /*0190*/  FCHK P0, R3, R0 ;  /* 0x0000000003007302 */ /* 0x000e220000000000 */
[----:B------:R-:W-:-:S04]  /*01a0*/  FFMA R9, R3, R2, RZ ;  /* 0x0000000203097223 */ /* 0x000fc800000000ff */
[----:B------:R-:W-:-:S04]  /*01b0*/  FFMA R8, -R0, R9, R3 ;  /* 0x0000000900087223 */ /* 0x000fc80000000103 */
[----:B------:R-:W-:Y:S01]  /*01c0*/  FFMA R6, R2, R8, R9 ;  /* 0x0000000802067223 */ /* 0x000fe20000000009 */
[----:B0-----:R-:W-:Y:S06]  /*01d0*/  @!P0 BRA `(.L_x_78) ;  /* 0x00000000000c8947 */ /* 0x001fec0003800000 */
[----:B------:R-:W-:-:S07]  /*01e0*/  MOV R2, 0x200 ;  /* 0x0000020000027802 */ /* 0x000fce0000000f00 */
[----:B------:R-:W-:Y:S05]  /*01f0*/  CALL.REL.NOINC `($__internal_3_$__cuda_sm3x_div_rn_noftz_f32_slowpath) ;  /* 0x0000000c00ec7944 */ /* 0x000fea0003c00000 */
[----:B------:R-:W-:-:S07]  /*0200*/  IMAD.MOV.U32 R6, RZ, RZ, R0 ;  /* 0x000000ffff067224 */ /* 0x000fce00078e0000 */
.L_x_78:
[----:B------:R-:W-:Y:S05]  /*0210*/  BSYNC.RECONVERGENT B0 ;  /* 0x0000000000007941 */ /* 0x000fea0003800200 */
.L_x_77:
[----:B------:R-:W0:Y:S01]  /*0220*/  LDC.64 R8, c[0x0][0x380] ;  /* 0x0000e000ff087b82 */ /* 0x000e220000000a00 */
[----:B------:R-:W1:Y:S01]  /*0230*/  LDCU.64 UR24, c[0x0][0x3c0] ;  /* 0x00007800ff1877ac */ /* 0x000e620008000a00 */
[----:B0-----:R-:W-:-:S06]  /*0240*/  IMAD.WIDE R8, R4, 0x4, R8 ;  /* 0x0000000404087825 */ /* 0x001fcc00078e0208 */
[----:B------:R-:W2:Y:S01]  /*0250*/  LDG.E R8, desc[UR26][R8.64] ;  /* 0x0000001a08087981 */ /* 0x000ea2000c1e1900 */
[----:B-1----:R-:W-:Y:S02]  /*0260*/  UISETP.NE.AND UP0, UPT, UR25, 0x2, UPT ;  /* 0x000000021900788c */ /* 0x002fe4000bf05270 */
[----:B------:R-:W-:Y:S02]  /*0270*/  UIADD3 UR15, UPT, UPT, UR24, -0x1, URZ ;  /* 0xffffffff180f7890 */ /* 0x000fe4000fffe0ff */
[----:B------:R-:W-:Y:S02]  /*0280*/  UIADD3 UR30, UPT, UPT, UR25, -0x1, URZ ;  /* 0xffffffff191e7890 */ /* 0x000fe4000fffe0ff */
[----:B------:R-:W-:Y:S01]  /*0290*/  USHF.R.S32.HI UR31, URZ, 0x1f, UR24 ;  /* 0x0000001fff1f7899 */ /* 0x000fe20008011418 */
[----:B------:R-:W-:Y:S01]  /*02a0*/  UMOV UR12, 0x1 ;  /* 0x00000001000c7882 */ /* 0x000fe20000000000 */
[----:B--2---:R-:W-:Y:S01]  /*02b0*/  MOV R22, R8 ;  /* 0x0000000800167202 */ /* 0x004fe20000000f00 */
[----:B------:R-:W-:Y:S09]  /*02c0*/  BRA.U !UP0, `(.L_x_79) ;  /* 0x00000009087c7547 */ /* 0x000ff2000b800000 */
[----:B------:R-:W0:Y:S01]  /*02d0*/  LDCU.128 UR16, c[0x0][0x3b0] ;  /* 0x00007600ff1077ac */ /* 0x000e220008000c00 */
[----:B------:R-:W1:Y:S01]  /*02e0*/  LDC R9, c[0x0][0x3ac] ;  /* 0x0000eb00ff097b82 */ /* 0x000e620000000800 */
[----:B------:R-:W-:Y:S01]  /*02f0*/  IMAD.U32 R3, RZ, RZ, UR5 ;  /* 0x00000005ff037e24 */ /* 0x000fe2000f8e00ff */
[C---:B------:R-:W-:Y:S01]  /*0300*/  SHF.L.U64.HI R11, R4.reuse, 0x2, R7 ;  /* 0x00000002040b7819 */ /* 0x040fe20000010207 */
[----:B------:R-:W2:Y:S01]  /*0310*/  LDCU.128 UR20, c[0x0][0x390] ;  /* 0x00007200ff1477ac */ /* 0x000ea20008000c00 */
[----:B------:R-:W-:Y:S01]  /*0320*/  IMAD.SHL.U32 R12, R4, 0x4, RZ ;  /* 0x00000004040c7824 */ /* 0x000fe200078e00ff */
[----:B------:R-:W-:Y:S01]  /*0330*/  MOV R22, R8 ;  /* 0x0000000800167202 */ /* 0x000fe20000000f00 */
[----:B------:R-:W-:Y:S01]  /*0340*/  ULOP3.LUT UR4, UR30, 0xfffffffe, URZ, 0xc0, !UPT ;  /* 0xfffffffe1e047892 */ /* 0x000fe2000f8ec0ff */
[----:B------:R-:W-:-:S03]  /*0350*/  IADD3 R10, PT, PT, R3, UR24, R10 ;  /* 0x00000018030a7c10 */ /* 0x000fc6000fffe00a */
[----:B------:R-:W-:-:S03]  /*0360*/  UIADD3 UR6, UPT, UPT, -UR4, URZ, URZ ;  /* 0x000000ff04067290 */ /* 0x000fc6000fffe1ff */
[----:B------:R-:W-:Y:S01]  /*0370*/  UMOV UR4, URZ ;  /* 0x000000ff00047c82 */ /* 0x000fe20008000000 */
[----:B0-----:R-:W-:Y:S02]  /*0380*/  UIADD3 UR13, UP0, UPT, UR18, 0x8, URZ ;  /* 0x00000008120d7890 */ /* 0x001fe4000ff1e0ff */
[----:B------:R-:W-:Y:S02]  /*0390*/  UIADD3 UR11, UP1, UPT, UR16, 0x8, URZ ;  /* 0x00000008100b7890 */ /* 0x000fe4000ff3e0ff */
[----:B--2---:R-:W-:Y:S02]  /*03a0*/  UIADD3 UR9, UP2, UPT, UR22, 0x8, URZ ;  /* 0x0000000816097890 */ /* 0x004fe4000ff5e0ff */
[----:B------:R-:W-:Y:S01]  /*03b0*/  UIADD3 UR7, UP3, UPT, UR20, 0x8, URZ ;  /* 0x0000000814077890 */ /* 0x000fe2000ff7e0ff */
[----:B------:R-:W-:Y:S01]  /*03c0*/  IMAD.U32 R16, RZ, RZ, UR13 ;  /* 0x0000000dff107e24 */ /* 0x000fe2000f8e00ff */
[----:B------:R-:W-:Y:S01]  /*03d0*/  UIADD3.X UR14, UPT, UPT, URZ, UR19, URZ, UP0, !UPT ;  /* 0x00000013ff0e7290 */ /* 0x000fe200087fe4ff */
[----:B------:R-:W-:Y:S01]  /*03e0*/  IMAD.U32 R14, RZ, RZ, UR11 ;  /* 0x0000000bff0e7e24 */ /* 0x000fe2000f8e00ff */
[----:B------:R-:W-:Y:S01]  /*03f0*/  UIADD3.X UR12, UPT, UPT, URZ, UR17, URZ, UP1, !UPT ;  /* 0x00000011ff0c7290 */ /* 0x000fe20008ffe4ff */
[----:B------:R-:W-:Y:S01]  /*0400*/  MOV R20, UR9 ;  /* 0x0000000900147c02 */ /* 0x000fe20008000f00 */
[----:B------:R-:W-:Y:S01]  /*0410*/  UIADD3.X UR10, UPT, UPT, URZ, UR23, URZ, UP2, !UPT ;  /* 0x00000017ff0a7290 */ /* 0x000fe200097fe4ff */
[----:B------:R-:W-:Y:S01]  /*0420*/  IMAD.U32 R18, RZ, RZ, UR7 ;  /* 0x00000007ff127e24 */ /* 0x000fe2000f8e00ff */
[----:B------:R-:W-:Y:S01]  /*0430*/  UIADD3.X UR8, UPT, UPT, URZ, UR21, URZ, UP3, !UPT ;  /* 0x00000015ff087290 */ /* 0x000fe20009ffe4ff */
[----:B------:R-:W-:Y:S01]  /*0440*/  IMAD.U32 R17, RZ, RZ, UR14 ;  /* 0x0000000eff117e24 */ /* 0x000fe2000f8e00ff */
[----:B------:R-:W-:Y:S01]  /*0450*/  MOV R15, UR12 ;  /* 0x0000000c000f7c02 */ /* 0x000fe20008000f00 */
[----:B------:R-:W-:Y:S01]  /*0460*/  USHF.L.U64.HI UR19, UR24, 0x3, UR31 ;  /* 0x0000000318137899 */ /* 0x000fe2000801021f */
[----:B------:R-:W-:Y:S01]  /*0470*/  IMAD.U32 R21, RZ, RZ, UR10 ;  /* 0x0000000aff157e24 */ /* 0x000fe2000f8e00ff */
[----:B------:R-:W-:Y:S01]  /*0480*/  USHF.L.U32 UR18, UR24, 0x3, URZ ;  /* 0x0000000318127899 */ /* 0x000fe200080006ff */
[----:B------:R-:W-:Y:S01]  /*0490*/  MOV R19, UR8 ;  /* 0x0000000800137c02 */ /* 0x000fe20008000f00 */
[----:B------:R-:W-:-:S02]  /*04a0*/  USHF.L.U64.HI UR17, UR24, 0x2, UR31 ;  /* 0x0000000218117899 */ /* 0x000fc4000801021f */
[----:B------:R-:W-:Y:S01]  /*04b0*/  USHF.L.U32 UR16, UR24, 0x2, URZ ;  /* 0x0000000218107899 */ /* 0x000fe200080006ff */
[----:B------:R-:W0:Y:S11]  /*04c0*/  LDCU UR24, c[0x0][0x3c0] ;  /* 0x00007800ff1877ac */ /* 0x000e360008000800 */
.L_x_90:
[----:B------:R-:W2:Y:S01]  /*04d0*/  LDC.64 R34, c[0x0][0x3a0] ;  /* 0x0000e800ff227b82 */ /* 0x000ea20000000a00 */
[----:B------:R-:W3:Y:S04]  /*04e0*/  LDG.E.CONSTANT R13, desc[UR26][R18.64+-0x4] ;  /* 0xfffffc1a120d7981 */ /* 0x000ee8000c1e9900 */
[----:B------:R-:W3:Y:S04]  /*04f0*/  LDG.E.CONSTANT R0, desc[UR26][R20.64+-0x4] ;  /* 0xfffffc1a14007981 */ /* 0x000ee8000c1e9900 */
[----:B------:R4:W5:Y:S01]  /*0500*/  LDG.E.CONSTANT R23, desc[UR26][R16.64+-0x4] ;  /* 0xfffffc1a10177981 */ /* 0x000962000c1e9900 */
[----:B--2---:R-:W-:-:S05]  /*0510*/  IMAD.WIDE R34, R10, 0x4, R34 ;  /* 0x000000040a227825 */ /* 0x004fca00078e0222 */
[----:B------:R-:W2:Y:S01]  /*0520*/  LDG.E.CONSTANT R3, desc[UR26][R34.64] ;  /* 0x0000001a22037981 */ /* 0x000ea2000c1e9900 */
[----:B-1----:R-:W1:Y:S01]  /*0530*/  MUFU.RCP R24, R9 ;  /* 0x0000000900187308 */ /* 0x002e620000001000 */
[----:B------:R-:W-:Y:S01]  /*0540*/  BSSY.RECONVERGENT B0, `(.L_x_80) ;  /* 0x0000012000007945 */ /* 0x000fe20003800200 */
[----:B-1----:R-:W-:-:S04]  /*0550*/  FFMA R25, R24, -R9, 1 ;  /* 0x3f80000018197423 */ /* 0x002fc80000000809 */
[----:B------:R-:W-:Y:S01]  /*0560*/  FFMA R24, R24, R25, R24 ;  /* 0x0000001918187223 */ /* 0x000fe20000000018 */
[----:B------:R-:W-:Y:S01]  /*0570*/  ISETP.NE.AND P2, PT, R4, RZ, PT ;  /* 0x000000ff0400720c */ /* 0x000fe20003f45270 */
[----:B--2---:R-:W-:-:S04]  /*0580*/  FMUL R2, R3, R6 ;  /* 0x0000000603027220 */ /* 0x004fc80000400000 */
[----:B------:R-:W-:-:S04]  /*0590*/  FMUL R2, R3, R2 ;  /* 0x0000000203027220 */ /* 0x000fc80000400000 */
[----:B------:R-:W-:-:S04]  /*05a0*/  FMUL R3, R5, R2 ;  /* 0x0000000205037220 */ /* 0x000fc80000400000 */
[----:B------:R-:W1:Y:S01]  /*05b0*/  FCHK P0, R3, R9 ;  /* 0x0000000903007302 */ /* 0x000e620000000000 */
[----:B------:R-:W-:Y:S01]  /*05c0*/  FFMA R2, R3, R24, RZ ;  /* 0x0000001803027223 */ /* 0x000fe200000000ff */
[----:B---3--:R-:W-:-:S03]  /*05d0*/  FADD R27, R13, -R0 ;  /* 0x800000000d1b7221 */ /* 0x008fc60000000000 */
[----:B------:R-:W-:Y:S01]  /*05e0*/  FFMA R25, R2, -R9, R3 ;  /* 0x8000000902197223 */ /* 0x000fe20000000003 */
[----:B------:R-:W-:-:S03]  /*05f0*/  FMUL R27, R27, R6 ;  /* 0x000000061b1b7220 */ /* 0x000fc60000400000 */
[----:B------:R-:W-:Y:S01]  /*0600*/  FFMA R0, R24, R25, R2 ;  /* 0x0000001918007223 */ /* 0x000fe20000000002 */
[----:B-1--4-:R-:W-:Y:S06]  /*0610*/  @!P0 BRA `(.L_x_81) ;  /* 0x0000000000108947 */ /* 0x012fec0003800000 */
[----:B------:R-:W1:Y:S01]  /*0620*/  LDCU UR7, c[0x0][0x3ac] ;  /* 0x00007580ff0777ac */ /* 0x000e620008000800 */
[----:B------:R-:W-:Y:S01]  /*0630*/  MOV R2, 0x660 ;  /* 0x0000066000027802 */ /* 0x000fe20000000f00 */
[----:B-1----:R-:W-:-:S07]  /*0640*/  IMAD.U32 R0, RZ, RZ, UR7 ;  /* 0x00000007ff007e24 */ /* 0x002fce000f8e00ff */
[----:B0----5:R-:W-:Y:S05]  /*0650*/  CALL.REL.NOINC `($__internal_3_$__cuda_sm3x_div_rn_noftz_f32_slowpath) ;  /* 0x0000000800d47944 */ /* 0x021fea0003c00000 */
.L_x_81:
[----:B0-----:R-:W-:Y:S05]  /*0660*/  BSYNC.RECONVERGENT B0 ;  /* 0x0000000000007941 */ /* 0x001fea0003800200 */
.L_x_80:
[----:B------:R-:W0:Y:S01]  /*0670*/  LDC R2, c[0x0][0x3a8] ;  /* 0x0000ea00ff027b82 */ /* 0x000e220000000800 */
[----:B------:R-:W-:Y:S01]  /*0680*/  BSSY.RECONVERGENT B0, `(.L_x_82) ;  /* 0x000000e000007945 */ /* 0x000fe20003800200 */
[----:B0-----:R-:W-:-:S04]  /*0690*/  FFMA R25, R13, R2, 1 ;  /* 0x3f8000000d197423 */ /* 0x001fc80000000002 */
[----:B------:R-:W-:Y:S01]  /*06a0*/  FFMA R25, R0, 2, R25 ;  /* 0x4000000000197823 */ /* 0x000fe20000000019 */
[----:B------:R-:W-:Y:S06]  /*06b0*/  @P2 BRA `(.L_x_83) ;  /* 0x0000000000142947 */ /* 0x000fec0003800000 */
[----:B------:R-:W-:Y:S01]  /*06c0*/  MOV R2, UR28 ;  /* 0x0000001c00027c02 */ /* 0x000fe20008000f00 */
[----:B------:R-:W-:Y:S01]  /*06d0*/  IMAD.U32 R3, RZ, RZ, UR29 ;  /* 0x0000001dff037e24 */ /* 0x000fe2000f8e00ff */
[----:B------:R0:W5:Y:S04]  /*06e0*/  LDG.E.CONSTANT R28, desc[UR26][R14.64+-0x4] ;  /* 0xfffffc1a0e1c7981 */ /* 0x000168000c1e9900 */
[----:B-----5:R0:W5:Y:S01]  /*06f0*/  LDG.E R23, desc[UR26][R2.64+0x4] ;  /* 0x0000041a02177981 */ /* 0x020162000c1e1900 */
[----:B------:R-:W-:Y:S05]  /*0700*/  BRA `(.L_x_84) ;  /* 0x0000000000147947 */ /* 0x000fea0003800000 */
.L_x_83:
[----:B------:R-:W-:-:S04]  /*0710*/  IADD3 R2, P0, PT, R12, UR28, RZ ;  /* 0x0000001c0c027c10 */ /* 0x000fc8000ff1e0ff */
[----:B------:R-:W-:Y:S02]  /*0720*/  IADD3.X R3, PT, PT, R11, UR29, RZ, P0, !PT ;  /* 0x0000001d0b037c10 */ /* 0x000fe400087fe4ff */
[----:B------:R-:W-:-:S03]  /*0730*/  ISETP.NE.AND P0, PT, R4, UR15, PT ;  /* 0x0000000f04007c0c */ /* 0x000fc6000bf05270 */
[----:B------:R1:W5:Y:S10]  /*0740*/  LDG.E R28, desc[UR26][R2.64+-0x4] ;  /* 0xfffffc1a021c7981 */ /* 0x000374000c1e1900 */
[----:B-----5:R1:W5:Y:S02]  /*0750*/  @P0 LDG.E R23, desc[UR26][R2.64+0x4] ;  /* 0x0000041a02170981 */ /* 0x020364000c1e1900 */
.L_x_84:
[----:B------:R-:W-:Y:S05]  /*0760*/  BSYNC.RECONVERGENT B0 ;  /* 0x0000000000007941 */ /* 0x000fea0003800200 */
.L_x_82:
[----:B01----:R-:W-:Y:S01]  /*0770*/  IADD3 R2, P0, PT, R34, UR16, RZ ;  /* 0x0000001022027c10 */ /* 0x003fe2000ff1e0ff */
[----:B------:R-:W2:Y:S03]  /*0780*/  LDG.E.CONSTANT R13, desc[UR26][R18.64] ;  /* 0x0000001a120d7981 */ /* 0x000ea6000c1e9900 */
[----:B------:R-:W-:Y:S01]  /*0790*/  IADD3.X R3, PT, PT, R35, UR17, RZ, P0, !PT ;  /* 0x0000001123037c10 */ /* 0x000fe200087fe4ff */
[----:B------:R-:W2:Y:S04]  /*07a0*/  LDG.E.CONSTANT R26, desc[UR26][R20.64] ;  /* 0x0000001a141a7981 */ /* 0x000ea8000c1e9900 */
[----:B------:R-:W5:Y:S04]  /*07b0*/  LDG.E.CONSTANT R24, desc[UR26][R16.64] ;  /* 0x0000001a10187981 */ /* 0x000f68000c1e9900 */
[----:B------:R0:W3:Y:S01]  /*07c0*/  LDG.E.CONSTANT R3, desc[UR26][R2.64] ;  /* 0x0000001a02037981 */ /* 0x0000e2000c1e9900 */
[----:B------:R-:W-:-:S04]  /*07d0*/  FADD R29, R27, -R0 ;  /* 0x800000001b1d7221 */ /* 0x000fc80000000000 */
[----:B------:R-:W-:Y:S02]  /*07e0*/  FMUL R30, R29, R28 ;  /* 0x0000001c1d1e7220 */ /* 0x000fe40000400000 */
[----:B------:R-:W1:Y:S02]  /*07f0*/  MUFU.RCP R28, R9 ;  /* 0x00000009001c7308 */ /* 0x000e640000001000 */
[----:B------:R-:W-:Y:S01]  /*0800*/  FFMA R30, R25, R22, R30 ;  /* 0x00000016191e7223 */ /* 0x000fe2000000001e */
[----:B------:R-:W-:Y:S01]  /*0810*/  MOV R25, UR28 ;  /* 0x0000001c00197c02 */ /* 0x000fe20008000f00 */
[----:B------:R-:W-:Y:S01]  /*0820*/  FADD R27, -R27, -R0 ;  /* 0x800000001b1b7221 */ /* 0x000fe20000000100 */
[----:B0-----:R-:W-:Y:S02]  /*0830*/  IMAD.U32 R2, RZ, RZ, UR29 ;  /* 0x0000001dff027e24 */ /* 0x001fe4000f8e00ff */
[----:B------:R-:W-:Y:S01]  /*0840*/  IADD3 R22, P0, P1, R25, UR16, R12 ;  /* 0x0000001019167c10 */ /* 0x000fe2000f91e00c */
[----:B-----5:R-:W-:-:S03]  /*0850*/  FFMA R27, R27, R23, R30 ;  /* 0x000000171b1b7223 */ /* 0x020fc6000000001e */
[----:B------:R-:W-:Y:S02]  /*0860*/  IADD3.X R23, PT, PT, R2, UR17, R11, P0, P1 ;  /* 0x0000001102177c10 */ /* 0x000fe400087e240b */
[----:B------:R-:W-:Y:S01]  /*0870*/  FMNMX R27, R8, R27, !PT ;  /* 0x0000001b081b7209 */ /* 0x000fe20007800000 */
[----:B------:R-:W-:Y:S04]  /*0880*/  BSSY.RECONVERGENT B0, `(.L_x_85) ;  /* 0x0000016000007945 */ /* 0x000fe80003800200 */
[----:B------:R0:W-:Y:S01]  /*0890*/  STG.E desc[UR26][R22.64], R27 ;  /* 0x0000001b16007986 */ /* 0x0001e2000c10191a */
[----:B------:R-:W-:Y:S01]  /*08a0*/  BAR.SYNC.DEFER_BLOCKING 0x0 ;  /* 0x0000000000007b1d */ /* 0x000fe20000010000 */
[----:B------:R-:W-:Y:S01]  /*08b0*/  ISETP.NE.AND P2, PT, R4, RZ, PT ;  /* 0x000000ff0400720c */ /* 0x000fe20003f45270 */
[----:B---3--:R-:W-:-:S04]  /*08c0*/  FMUL R0, R3, R6 ;  /* 0x0000000603007220 */ /* 0x008fc80000400000 */
        /* <DEDUP_REMOVED lines=12> */
[----:B------:R-:W-:Y:S02]  /*0990*/  MOV R3, R30 ;  /* 0x0000001e00037202 */ /* 0x000fe40000000f00 */
[----:B------:R-:W-:Y:S01]  /*09a0*/  MOV R2, 0x9d0 ;  /* 0x000009d000027802 */ /* 0x000fe20000000f00 */
[----:B0-----:R-:W-:-:S07]  /*09b0*/  IMAD.U32 R0, RZ, RZ, UR7 ;  /* 0x00000007ff007e24 */ /* 0x001fce000f8e00ff */
[----:B------:R-:W-:Y:S05]  /*09c0*/  CALL.REL.NOINC `($__internal_3_$__cuda_sm3x_div_rn_noftz_f32_slowpath) ;  /* 0x0000000400f87944 */ /* 0x000fea0003c00000 */
[----:B------:R-:W-:-:S07]  /*09d0*/  MOV R29, R0 ;  /* 0x00000000001d7202 */ /* 0x000fce0000000f00 */
.L_x_86:
[----:B------:R-:W-:Y:S05]  /*09e0*/  BSYNC.RECONVERGENT B0 ;  /* 0x0000000000007941 */ /* 0x000fea0003800200 */
.L_x_85:
[----:B------:R-:W0:Y:S01]  /*09f0*/  LDC R0, c[0x0][0x3a8] ;  /* 0x0000ea00ff007b82 */ /* 0x000e220000000800 */
[----:B------:R-:W-:Y:S01]  /*0a00*/  BSSY.RECONVERGENT B0, `(.L_x_87) ;  /* 0x000000e000007945 */ /* 0x000fe20003800200 */
[----:B0-----:R-:W-:-:S04]  /*0a10*/  FFMA R0, R13, R0, 1 ;  /* 0x3f8000000d007423 */ /* 0x001fc80000000000 */
[----:B------:R-:W-:Y:S01]  /*0a20*/  FFMA R2, R29, 2, R0 ;  /* 0x400000001d027823 */ /* 0x000fe20000000000 */
[----:B------:R-:W-:Y:S06]  /*0a30*/  @!P2 BRA `(.L_x_88) ;  /* 0x000000000010a947 */ /* 0x000fec0003800000 */
[----:B------:R-:W-:Y:S01]  /*0a40*/  ISETP.NE.AND P0, PT, R4, UR15, PT ;  /* 0x0000000f04007c0c */ /* 0x000fe2000bf05270 */
[----:B------:R1:W5:-:S12]  /*0a50*/  LDG.E R0, desc[UR26][R22.64+-0x4] ;  /* 0xfffffc1a16007981 */ /* 0x000358000c1e1900 */
[----:B------:R1:W5:Y:S01]  /*0a60*/  @P0 LDG.E R24, desc[UR26][R22.64+0x4] ;  /* 0x0000041a16180981 */ /* 0x000362000c1e1900 */
[----:B------:R-:W-:Y:S05]  /*0a70*/  BRA `(.L_x_89) ;  /* 0x0000000000187947 */ /* 0x000fea0003800000 */
.L_x_88:
[----:B------:R-:W-:Y:S01]  /*0a80*/  UIADD3 UR7, UP0, UPT, UR28, UR16, URZ ;  /* 0x000000101c077290 */ /* 0x000fe2000ff1e0ff */
[----:B------:R0:W5:Y:S03]  /*0a90*/  LDG.E.CONSTANT R0, desc[UR26][R14.64] ;  /* 0x0000001a0e007981 */ /* 0x000166000c1e9900 */
[----:B------:R-:W-:Y:S02]  /*0aa0*/  UIADD3.X UR8, UPT, UPT, UR29, UR17, URZ, UP0, !UPT ;  /* 0x000000111d087290 */ /* 0x000fe400087fe4ff */
[----:B------:R-:W-:-:S04]  /*0ab0*/  IMAD.U32 R24, RZ, RZ, UR7 ;  /* 0x00000007ff187e24 */ /* 0x000fc8000f8e00ff */
[----:B------:R-:W-:-:S05]  /*0ac0*/  MOV R25, UR8 ;  /* 0x0000000800197c02 */ /* 0x000fca0008000f00 */
[----:B------:R0:W5:Y:S02]  /*0ad0*/  LDG.E R24, desc[UR26][R24.64+0x4] ;  /* 0x0000041a18187981 */ /* 0x000164000c1e1900 */
.L_x_89:
[----:B------:R-:W-:Y:S05]  /*0ae0*/  BSYNC.RECONVERGENT B0 ;  /* 0x0000000000007941 */ /* 0x000fea0003800200 */
.L_x_87:
[C-C-:B------:R-:W-:Y:S01]  /*0af0*/  FADD R3, R28.reuse, -R29.reuse ;  /* 0x8000001d1c037221 */ /* 0x140fe20000000000 */
[----:B------:R-:W-:Y:S01]  /*0b00*/  FADD R28, -R28, -R29 ;  /* 0x8000001d1c1c7221 */ /* 0x000fe20000000100 */
[----:B------:R-:W-:Y:S01]  /*0b10*/  UIADD3 UR6, UPT, UPT, UR6, 0x2, URZ ;  /* 0x0000000206067890 */ /* 0x000fe2000fffe0ff */
[----:B------:R-:W-:Y:S01]  /*0b20*/  IADD3 R18, P2, PT, R18, 0x8, RZ ;  /* 0x0000000812127810 */ /* 0x000fe20007f5e0ff */
[----:B-----5:R-:W-:Y:S01]  /*0b30*/  FMUL R0, R3, R0 ;  /* 0x0000000003007220 */ /* 0x020fe20000400000 */
[----:B------:R-:W-:Y:S01]  /*0b40*/  IMAD.U32 R3, RZ, RZ, UR28 ;  /* 0x0000001cff037e24 */ /* 0x000fe2000f8e00ff */
[----:B------:R-:W-:Y:S02]  /*0b50*/  UISETP.NE.AND UP0, UPT, UR6, URZ, UPT ;  /* 0x000000ff0600728c */ /* 0x000fe4000bf05270 */
[----:B------:R-:W-:Y:S01]  /*0b60*/  FFMA R27, R27, R2, R0 ;  /* 0x000000021b1b7223 */ /* 0x000fe20000000000 */
[----:B------:R-:W-:Y:S01]  /*0b70*/  MOV R0, UR29 ;  /* 0x0000001d00007c02 */ /* 0x000fe20008000f00 */
[----:B------:R-:W-:-:S02]  /*0b80*/  UIADD3 UR28, UP1, UPT, UR28, UR18, URZ ;  /* 0x000000121c1c7290 */ /* 0x000fc4000ff3e0ff */
[----:B------:R-:W-:Y:S01]  /*0b90*/  IADD3 R2, P0, P1, R3, UR18, R12 ;  /* 0x0000001203027c10 */ /* 0x000fe2000f91e00c */
[----:B------:R-:W-:Y:S01]  /*0ba0*/  FFMA R27, R28, R24, R27 ;  /* 0x000000181c1b7223 */ /* 0x000fe2000000001b */
[----:B------:R-:W-:Y:S01]  /*0bb0*/  IMAD.X R19, RZ, RZ, R19, P2 ;  /* 0x000000ffff137224 */ /* 0x000fe200010e0613 */
[----:B------:R-:W-:Y:S01]  /*0bc0*/  UIADD3 UR4, UPT, UPT, UR4, 0x2, URZ ;  /* 0x0000000204047890 */ /* 0x000fe2000fffe0ff */
[----:B------:R-:W-:Y:S01]  /*0bd0*/  IADD3.X R3, PT, PT, R0, UR19, R11, P0, P1 ;  /* 0x0000001300037c10 */ /* 0x000fe200087e240b */
[----:B------:R-:W-:Y:S01]  /*0be0*/  UIADD3.X UR29, UPT, UPT, UR29, UR19, URZ, UP1, !UPT ;  /* 0x000000131d1d7290 */ /* 0x000fe20008ffe4ff */
[----:B-1----:R-:W-:Y:S02]  /*0bf0*/  FMNMX R22, R8, R27, !PT ;  /* 0x0000001b08167209 */ /* 0x002fe40007800000 */
[----:B------:R-:W-:Y:S02]  /*0c00*/  IADD3 R16, P0, PT, R16, 0x8, RZ ;  /* 0x0000000810107810 */ /* 0x000fe40007f1e0ff */
[----:B------:R-:W-:Y:S01]  /*0c10*/  IADD3 R20, P1, PT, R20, 0x8, RZ ;  /* 0x0000000814147810 */ /* 0x000fe20007f3e0ff */
[----:B------:R1:W-:Y:S02]  /*0c20*/  STG.E desc[UR26][R2.64], R22 ;  /* 0x0000001602007986 */ /* 0x0003e4000c10191a */
[----:B------:R-:W-:Y:S01]  /*0c30*/  IMAD.X R17, RZ, RZ, R17, P0 ;  /* 0x000000ffff117224 */ /* 0x000fe200000e0611 */
[----:B------:R-:W-:Y:S01]  /*0c40*/  BAR.SYNC.DEFER_BLOCKING 0x0 ;  /* 0x0000000000007b1d */ /* 0x000fe20000010000 */
[----:B0-----:R-:W-:-:S02]  /*0c50*/  IADD3 R14, P0, PT, R14, 0x8, RZ ;  /* 0x000000080e0e7810 */ /* 0x001fc40007f1e0ff */
[----:B------:R-:W-:-:S03]  /*0c60*/  IADD3.X R21, PT, PT, RZ, R21, RZ, P1, !PT ;  /* 0x00000015ff157210 */ /* 0x000fc60000ffe4ff */
[----:B------:R-:W-:Y:S01]  /*0c70*/  IMAD.X R15, RZ, RZ, R15, P0 ;  /* 0x000000ffff0f7224 */ /* 0x000fe200000e060f */
[----:B-1----:R-:W-:-:S04]  /*0c80*/  MOV R3, UR24 ;  /* 0x0000001800037c02 */ /* 0x002fc80008000f00 */
[----:B------:R-:W-:Y:S01]  /*0c90*/  LEA R10, R3, R10, 0x1 ;  /* 0x0000000a030a7211 */ /* 0x000fe200078e08ff */
[----:B------:R-:W-:Y:S06]  /*0ca0*/  BRA.U UP0, `(.L_x_90) ;  /* 0xfffffff900087547 */ /* 0x000fec000b83ffff */
[----:B------:R-:W-:-:S12]  /*0cb0*/  UIADD3 UR12, UPT, UPT, UR4, 0x1, URZ ;  /* 0x00000001040c7890 */ /* 0x000fd8000fffe0ff */
.L_x_79:
[----:B------:R-:W-:-:S04]  /*0cc0*/  ULOP3.LUT UR4, UR30, 0x1, URZ, 0xc0, !UPT ;  /* 0x000000011e047892 */ /* 0x000fc8000f8ec0ff */
[----:B------:R-:W-:-:S06]  /*0cd0*/  UISETP.NE.U32.AND UP0, UPT, UR4, 0x1, UPT ;  /* 0x000000010400788c */ /* 0x000fcc000bf05070 */
[----:B------:R-:W-:-:S13]  /*0ce0*/  PLOP3.LUT P0, PT, PT, PT, UP0, 0x80, 0x8 ;  /* 0x000000000008781c */ /* 0x000fda0003f0f008 */
[----:B------:R-:W-:Y:S05]  /*0cf0*/  @P0 EXIT ;  /* 0x000000000000094d */ /* 0x000fea0003800000 */
[----:B------:R-:W0:Y:S01]  /*0d00*/  LDC.64 R2, c[0x0][0x3a0] ;  /* 0x0000e800ff027b82 */ /* 0x000e220000000a00 */
[----:B------:R-:W-:Y:S01]  /*0d10*/  IMAD.U32 R9, RZ, RZ, UR12 ;  /* 0x0000000cff097e24 */ /* 0x000fe2000f8e00ff */
[----:B------:R-:W1:Y:S03]  /*0d20*/  LDCU.128 UR4, c[0x0][0x390] ;  /* 0x00007200ff0477ac */ /* 0x000e660008000c00 */
[----:B------:R-:W-:Y:S01]  /*0d30*/  IMAD R9, R9, UR24, R4 ;  /* 0x0000001809097c24 */ /* 0x000fe2000f8e0204 */
[----:B------:R-:W2:Y:S02]  /*0d40*/  LDCU.128 UR8, c[0x0][0x3b0] ;  /* 0x00007600ff0877ac */ /* 0x000ea40008000c00 */
[----:B------:R-:W3:Y:S01]  /*0d50*/  LDC R17, c[0x0][0x3ac] ;  /* 0x0000eb00ff117b82 */ /* 0x000ee20000000800 */
        /* <DEDUP_REMOVED lines=11> */
[----:B------:R-:W-:Y:S01]  /*0e10*/  MOV R10, UR4 ;  /* 0x00000004000a7c02 */ /* 0x000fe20008000f00 */
[----:B------:R-:W-:-:S05]  /*0e20*/  IMAD.U32 R11, RZ, RZ, UR5 ;  /* 0x00000005ff0b7e24 */ /* 0x000fca000f8e00ff */
        /* <DEDUP_REMOVED lines=21> */
[----:B-----5:R-:W-:Y:S05]  /*0f80*/  CALL.REL.NOINC `($__internal_3_$__cuda_sm3x_div_rn_noftz_f32_slowpath) ;  /* 0x0000000000887944 */ /* 0x020fea0003c00000 */
[----:B------:R-:W-:-:S07]  /*0f90*/  MOV R5, R0 ;  /* 0x0000000000057202 */ /* 0x000fce0000000f00 */
.L_x_92:
[----:B------:R-:W-:Y:S05]  /*0fa0*/  BSYNC.RECONVERGENT B0 ;  /* 0x0000000000007941 */ /* 0x000fea0003800200 */
.L_x_91:
[----:B------:R-:W0:Y:S01]  /*0fb0*/  LDC R0, c[0x0][0x3a8] ;  /* 0x0000ea00ff007b82 */ /* 0x000e220000000800 */
[----:B------:R-:W-:Y:S01]  /*0fc0*/  BSSY.RECONVERGENT B0, `(.L_x_93) ;  /* 0x0000010000007945 */ /* 0x000fe20003800200 */
[----:B0-----:R-:W-:-:S04]  /*0fd0*/  FFMA R0, R9, R0, 1 ;  /* 0x3f80000009007423 */ /* 0x001fc80000000000 */
[----:B------:R-:W-:Y:S01]  /*0fe0*/  FFMA R12, R5, 2, R0 ;  /* 0x40000000050c7823 */ /* 0x000fe20000000000 */
[----:B------:R-:W-:Y:S06]  /*0ff0*/  @!P2 BRA `(.L_x_94) ;  /* 0x000000000018a947 */ /* 0x000fec0003800000 */
[----:B------:R-:W-:-:S04]  /*1000*/  LEA R2, P0, R4, UR28, 0x2 ;  /* 0x0000001c04027c11 */ /* 0x000fc8000f8010ff */
[C---:B------:R-:W-:Y:S02]  /*1010*/  LEA.HI.X R3, R4.reuse, UR29, R7, 0x2, P0 ;  /* 0x0000001d04037c11 */ /* 0x040fe400080f1407 */
[----:B------:R-:W-:-:S03]  /*1020*/  ISETP.NE.AND P0, PT, R4, UR15, PT ;  /* 0x0000000f04007c0c */ /* 0x000fc6000bf05270 */
[----:B------:R0:W5:Y:S10]  /*1030*/  LDG.E R0, desc[UR26][R2.64+-0x4] ;  /* 0xfffffc1a02007981 */ /* 0x000174000c1e1900 */
[----:B-----5:R0:W5:Y:S01]  /*1040*/  @P0 LDG.E R10, desc[UR26][R2.64+0x4] ;  /* 0x0000041a020a0981 */ /* 0x020162000c1e1900 */
[----:B------:R-:W-:Y:S05]  /*1050*/  BRA `(.L_x_95) ;  /* 0x0000000000187947 */ /* 0x000fea0003800000 */
.L_x_94:
[----:B-----5:R-:W-:Y:S01]  /*1060*/  IMAD.U32 R10, RZ, RZ, UR28 ;  /* 0x0000001cff0a7e24 */ /* 0x020fe2000f8e00ff */
[----:B------:R-:W-:Y:S01]  /*1070*/  MOV R2, UR8 ;  /* 0x0000000800027c02 */ /* 0x000fe20008000f00 */
[----:B------:R-:W-:Y:S01]  /*1080*/  IMAD.U32 R3, RZ, RZ, UR9 ;  /* 0x00000009ff037e24 */ /* 0x000fe2000f8e00ff */
[----:B------:R-:W-:-:S04]  /*1090*/  MOV R11, UR29 ;  /* 0x0000001d000b7c02 */ /* 0x000fc80008000f00 */
[----:B------:R1:W5:Y:S04]  /*10a0*/  LDG.E.CONSTANT R0, desc[UR26][R2.64] ;  /* 0x0000001a02007981 */ /* 0x000368000c1e9900 */
[----:B------:R1:W5:Y:S02]  /*10b0*/  LDG.E R10, desc[UR26][R10.64+0x4] ;  /* 0x0000041a0a0a7981 */ /* 0x000364000c1e1900 */
.L_x_95:
[----:B------:R-:W-:Y:S05]  /*10c0*/  BSYNC.RECONVERGENT B0 ;  /* 0x0000000000007941 */ /* 0x000fea0003800200 */
.L_x_93:
[----:B------:R-:W2:Y:S01]  /*10d0*/  LDCU UR4, c[0x0][0x3c0] ;  /* 0x00007800ff0477ac */ /* 0x000ea20008000800 */
[C-C-:B01----:R-:W-:Y:S01]  /*10e0*/  FADD R3, R6.reuse, -R5.reuse ;  /* 0x8000000506037221 */ /* 0x143fe20000000000 */
[----:B------:R-:W-:-:S03]  /*10f0*/  FADD R6, -R6, -R5 ;  /* 0x8000000506067221 */ /* 0x000fc60000000100 */
[----:B-----5:R-:W-:-:S04]  /*1100*/  FMUL R3, R3, R0 ;  /* 0x0000000003037220 */ /* 0x020fc80000400000 */
[----:B------:R-:W-:-:S04]  /*1110*/  FFMA R3, R12, R22, R3 ;  /* 0x000000160c037223 */ /* 0x000fc80000000003 */
[----:B------:R-:W-:Y:S01]  /*1120*/  FFMA R5, R6, R10, R3 ;  /* 0x0000000a06057223 */ /* 0x000fe20000000003 */
[----:B--2---:R-:W-:-:S04]  /*1130*/  IADD3 R4, P0, PT, R4, UR4, RZ ;  /* 0x0000000404047c10 */ /* 0x004fc8000ff1e0ff */
[----:B------:R-:W-:Y:S02]  /*1140*/  FMNMX R5, R8, R5, !PT ;  /* 0x0000000508057209 */ /* 0x000fe40007800000 */
[----:B------:R-:W-:Y:S02]  /*1150*/  IADD3.X R7, PT, PT, R7, UR31, RZ, P0, !PT ;  /* 0x0000001f07077c10 */ /* 0x000fe400087fe4ff */
[----:B------:R-:W-:-:S04]  /*1160*/  LEA R2, P0, R4, UR28, 0x2 ;  /* 0x0000001c04027c11 */ /* 0x000fc8000f8010ff */
[----:B------:R-:W-:-:S05]  /*1170*/  LEA.HI.X R3, R4, UR29, R7, 0x2, P0 ;  /* 0x0000001d04037c11 */ /* 0x000fca00080f1407 */
[----:B------:R-:W-:Y:S01]  /*1180*/  STG.E desc[UR26][R2.64], R5 ;  /* 0x0000000502007986 */ /* 0x000fe2000c10191a */
[----:B------:R-:W-:Y:S06]  /*1190*/  BAR.SYNC.DEFER_BLOCKING 0x0 ;  /* 0x0000000000007b1d */ /* 0x000fec0000010000 */
[----:B------:R-:W-:Y:S05]  /*11a0*/  EXIT ;  /* 0x000000000000794d */ /* 0x000fea0003800000 */
        .weak           $__internal_3_$__cuda_sm3x_div_rn_noftz_f32_slowpath
        .type           $__internal_3_$__cuda_sm3x_div_rn_noftz_f32_slowpath,@function
        .size           $__internal_3_$__cuda_sm3x_div_rn_noftz_f32_slowpath,(.L_x_118 - $__internal_3_$__cuda_sm3x_div_rn_noftz_f32_slowpath)
$__internal_3_$__cuda_sm3x_div_rn_noftz_f32_slowpath:
        /* <DEDUP_REMOVED lines=9> */
[----:B------:R-:W-:Y:S01]  /*1240*/  @!P0 IMAD.MOV.U32 R26, RZ, RZ, RZ ;  /* 0x000000ffff1a8224 */ /* 0x000fe200078e00ff */
        /* <DEDUP_REMOVED lines=24> */
.L_x_97:
[----:B------:R-:W-:Y:S01]  /*13d0*/  LEA R33, R25, 0xc0800000, 0x17 ;  /* 0xc080000019217811 */ /* 0x000fe200078eb8ff */
[----:B------:R-:W-:Y:S01]  /*13e0*/  BSSY.RECONVERGENT B2, `(.L_x_102) ;  /* 0x0000036000027945 */ /* 0x000fe20003800200 */
[----:B------:R-:W-:-:S03]  /*13f0*/  IADD3 R32, PT, PT, R29, -0x7f, RZ ;  /* 0xffffff811d207810 */ /* 0x000fc60007ffe0ff */
[----:B------:R-:W-:Y:S01]  /*1400*/  IMAD.IADD R33, R0, 0x1, -R33 ;  /* 0x0000000100217824 */ /* 0x000fe200078e0a21 */
[C---:B------:R-:W-:Y:S01]  /*1410*/  IADD3 R25, PT, PT, R32.reuse, 0x7f, -R25 ;  /* 0x0000007f20197810 */ /* 0x040fe20007ffe819 */
[----:B------:R-:W-:Y:S02]  /*1420*/  IMAD R0, R32, -0x800000, R3 ;  /* 0xff80000020007824 */ /* 0x000fe400078e0203 */
[----:B------:R-:W0:Y:S01]  /*1430*/  MUFU.RCP R30, R33 ;  /* 0x00000021001e7308 */ /* 0x000e220000001000 */
[----:B------:R-:W-:Y:S01]  /*1440*/  FADD.FTZ R31, -R33, -RZ ;  /* 0x800000ff211f7221 */ /* 0x000fe20000010100 */
[----:B------:R-:W-:-:S03]  /*1450*/  IMAD.IADD R25, R25, 0x1, R26 ;  /* 0x0000000119197824 */ /* 0x000fc600078e021a */
[----:B0-----:R-:W-:-:S04]  /*1460*/  FFMA R29, R30, R31, 1 ;  /* 0x3f8000001e1d7423 */ /* 0x001fc8000000001f */
        /* <DEDUP_REMOVED lines=22> */
[----:B------:R-:W-:Y:S02]  /*15d0*/  IADD3 R30, PT, PT, R3, 0x20, RZ ;  /* 0x00000020031e7810 */ /* 0x000fe40007ffe0ff */
[----:B------:R-:W-:Y:S02]  /*15e0*/  LOP3.LUT R25, R25, 0x7fffff, RZ, 0xc0, !PT ;  /* 0x007fffff19197812 */ /* 0x000fe400078ec0ff */
[----:B------:R-:W-:Y:S02]  /*15f0*/  ISETP.NE.AND P3, PT, R3, RZ, PT ;  /* 0x000000ff0300720c */ /* 0x000fe40003f65270 */
[----:B------:R-:W-:Y:S02]  /*1600*/  LOP3.LUT R25, R25, 0x800000, RZ, 0xfc, !PT ;  /* 0x0080000019197812 */ /* 0x000fe400078efcff */
[----:B------:R-:W-:Y:S01]  /*1610*/  ISETP.NE.AND P1, PT, R3, RZ, PT ;  /* 0x000000ff0300720c */ /* 0x000fe20003f25270 */
[----:B------:R-:W-:Y:S01]  /*1620*/  IMAD.MOV R3, RZ, RZ, -R3 ;  /* 0x000000ffff037224 */ /* 0x000fe200078e0a03 */
[----:B------:R-:W-:-:S02]  /*1630*/  SHF.L.U32 R30, R25, R30, RZ ;  /* 0x0000001e191e7219 */ /* 0x000fc400000006ff */
[----:B------:R-:W-:Y:S02]  /*1640*/  FSETP.NEU.FTZ.AND P0, PT, R26, R29, PT ;  /* 0x0000001d1a00720b */ /* 0x000fe40003f1d000 */
[----:B------:R-:W-:Y:S02]  /*1650*/  SEL R26, R3, RZ, P3 ;  /* 0x000000ff031a7207 */ /* 0x000fe40001800000 */
[----:B------:R-:W-:Y:S02]  /*1660*/  ISETP.NE.AND P1, PT, R30, RZ, P1 ;  /* 0x000000ff1e00720c */ /* 0x000fe40000f25270 */
[----:B------:R-:W-:Y:S02]  /*1670*/  SHF.R.U32.HI R26, RZ, R26, R25 ;  /* 0x0000001aff1a7219 */ /* 0x000fe40000011619 */
[----:B------:R-:W-:Y:S02]  /*1680*/  PLOP3.LUT P0, PT, P0, P1, PT, 0xf8, 0x8f ;  /* 0x00000000008f781c */ /* 0x000fe40000703f70 */
[----:B------:R-:W-:-:S02]  /*1690*/  SHF.R.U32.HI R3, RZ, 0x1, R26 ;  /* 0x00000001ff037819 */ /* 0x000fc4000001161a */
[----:B------:R-:W-:-:S04]  /*16a0*/  SEL R30, RZ, 0x1, !P0 ;  /* 0x00000001ff1e7807 */ /* 0x000fc80004000000 */
[----:B------:R-:W-:-:S04]  /*16b0*/  LOP3.LUT R25, R30, 0x1, R3, 0xf8, !PT ;  /* 0x000000011e197812 */ /* 0x000fc800078ef803 */
[----:B------:R-:W-:-:S04]  /*16c0*/  LOP3.LUT R26, R25, R26, RZ, 0xc0, !PT ;  /* 0x0000001a191a7212 */ /* 0x000fc800078ec0ff */
[----:B------:R-:W-:-:S04]  /*16d0*/  IADD3 R3, PT, PT, R3, R26, RZ ;  /* 0x0000001a03037210 */ /* 0x000fc80007ffe0ff */
[----:B------:R-:W-:Y:S01]  /*16e0*/  LOP3.LUT R0, R3, R0, RZ, 0xfc, !PT ;  /* 0x0000000003007212 */ /* 0x000fe200078efcff */
[----:B------:R-:W-:Y:S06]  /*16f0*/  BRA `(.L_x_105) ;  /* 0x0000000000107947 */ /* 0x000fec0003800000 */
.L_x_104:
[----:B------:R-:W-:-:S04]  /*1700*/  LOP3.LUT R0, R0, 0x80000000, RZ, 0xc0, !PT ;  /* 0x8000000000007812 */ /* 0x000fc800078ec0ff */
[----:B------:R-:W-:Y:S01]  /*1710*/  LOP3.LUT R0, R0, 0x7f800000, RZ, 0xfc, !PT ;  /* 0x7f80000000007812 */ /* 0x000fe200078efcff */
[----:B------:R-:W-:Y:S06]  /*1720*/  BRA `(.L_x_105) ;  /* 0x0000000000047947 */ /* 0x000fec0003800000 */
.L_x_103:
[----:B------:R-:W-:-:S07]  /*1730*/  IMAD R0, R25, 0x800000, R0 ;  /* 0x0080000019007824 */ /* 0x000fce00078e0200 */
.L_x_105:
[----:B------:R-:W-:Y:S05]  /*1740*/  BSYNC.RECONVERGENT B2 ;  /* 0x0000000000027941 */ /* 0x000fea0003800200 */
.L_x_102:
[----:B------:R-:W-:Y:S05]  /*1750*/  BRA `(.L_x_106) ;  /* 0x0000000000207947 */ /* 0x000fea0003800000 */
.L_x_101:
[----:B------:R-:W-:-:S04]  /*1760*/  LOP3.LUT R0, R0, 0x80000000, R3, 0x48, !PT ;  /* 0x8000000000007812 */ /* 0x000fc800078e4803 */
[----:B------:R-:W-:Y:S01]  /*1770*/  LOP3.LUT R0, R0, 0x7f800000, RZ, 0xfc, !PT ;  /* 0x7f80000000007812 */ /* 0x000fe200078efcff */
[----:B------:R-:W-:Y:S06]  /*1780*/  BRA `(.L_x_106) ;  /* 0x0000000000147947 */ /* 0x000fec0003800000 */
.L_x_100:
[----:B------:R-:W-:Y:S01]  /*1790*/  LOP3.LUT R0, R0, 0x80000000, R3, 0x48, !PT ;  /* 0x8000000000007812 */ /* 0x000fe200078e4803 */
[----:B------:R-:W-:Y:S06]  /*17a0*/  BRA `(.L_x_106) ;  /* 0x00000000000c7947 */ /* 0x000fec0003800000 */
.L_x_99:
[----:B------:R-:W0:Y:S01]  /*17b0*/  MUFU.RSQ R0, -QNAN ;  /* 0xffc0000000007908 */ /* 0x000e220000001400 */
[----:B------:R-:W-:Y:S05]  /*17c0*/  BRA `(.L_x_106) ;  /* 0x0000000000047947 */ /* 0x000fea0003800000 */
.L_x_98:
[----:B------:R-:W-:-:S07]  /*17d0*/  FADD.FTZ R0, R3, R0 ;  /* 0x0000000003007221 */ /* 0x000fce0000010000 */
.L_x_106:
[----:B------:R-:W-:Y:S05]  /*17e0*/  BSYNC.RECONVERGENT B1 ;  /* 0x0000000000017941 */ /* 0x000fea0003800200 */
.L_x_96:
[----:B------:R-:W-:-:S04]  /*17f0*/  HFMA2 R3, -RZ, RZ, 0, 0 ;  /* 0x00000000ff037431 */ /* 0x000fc800000001ff */
[----:B0-----:R-:W-:Y:S05]  /*1800*/  RET.REL.NODEC R2 `(_Z23ExplicitKernel_AmericanPfPKfS1_S1_S1_ffS1_S1_ii) ;  /* 0xffffffe402fc7950 */ /* 0x001fea0003c3ffff */
.L_x_107:
        /* <DEDUP_REMOVED lines=15> */
.L_x_118:


//--------------------- .text._Z23MinBoundary_AmericanPutPfffi --------------------------
	.section	.text._Z23MinBoundary_AmericanPutPfffi,"ax",@progbits
	.align	128
        .global         _Z23MinBoundary_AmericanPutPfffi
        .type           _Z23MinBoundary_AmericanPutPfffi,@function
        .size           _Z23MinBoundary_AmericanPutPfffi,(.L_x_123 - _Z23MinBoundary_AmericanPutPfffi)
        .other          _Z23MinBoundary_AmericanPutPfffi,@"STO_CUDA_ENTRY STV_DEFAULT"
_Z23MinBoundary_AmericanPutPfffi:
.text._Z23MinBoundary_AmericanPutPfffi:
        /* <DEDUP_REMOVED lines=8> */
[----:B------:R-:W0:Y:S01]  /*0080*/  LDC.64 R6, c[0x0][0x388] ;  /* 0x0000e200ff067b82 */ /* 0x000e220000000a00 */
[----:B------:R-:W1:Y:S07]  /*0090*/  LDCU.64 UR4, c[0x0][0x358] ;  /* 0x00006b00ff0477ac */ /* 0x000e6e0008000a00 */
[----:B------:R-:W2:Y:S01]  /*00a0*/  LDC.64 R2, c[0x0][0x380] ;  /* 0x0000e000ff027b82 */ /* 0x000ea20000000a00 */
[----:B0-----:R-:W-:Y:S01]  /*00b0*/  FADD R7, R7, -R6 ;  /* 0x8000000607077221 */ /* 0x001fe20000000000 */
[----:B--2---:R-:W-:-:S05]  /*00c0*/  IMAD.WIDE R2, R5, 0x4, R2 ;  /* 0x0000000405027825 */ /* 0x004fca00078e0202 */
[----:B-1----:R-:W-:Y:S01]  /*00d0*/  STG.E desc[UR4][R2.64], R7 ;  /* 0x0000000702007986 */ /* 0x002fe2000c101904 */
[----:B------:R-:W-:Y:S05]  /*00e0*/  EXIT ;  /* 0x000000000000794d */ /* 0x000fea0003800000 */
.L_x_108:
        /* <DEDUP_REMOVED lines=9> */
.L_x_123:


//--------------------- .text._Z23MinBoundary_EuropeanPutPffPKfS1_fi --------------------------
	.section	.text._Z23MinBoundary_EuropeanPutPffPKfS1_fi,"ax",@progbits
	.align	128
        .global         _Z23MinBoundary_EuropeanPutPffPKfS1_fi
        .type           _Z23MinBoundary_EuropeanPutPffPKfS1_fi,@function
        .size           _Z23MinBoundary_EuropeanPutPffPKfS1_fi,(.L_x_124 - _Z23MinBoundary_EuropeanPutPffPKfS1_fi)
        .other          _Z23MinBoundary_EuropeanPutPffPKfS1_fi,@"STO_CUDA_ENTRY STV_DEFAULT"
_Z23MinBoundary_EuropeanPutPffPKfS1_fi:
.text._Z23MinBoundary_EuropeanPutPffPKfS1_fi:
        /* <DEDUP_REMOVED lines=9> */
[----:B------:R-:W1:Y:S01]  /*0090*/  LDCU.64 UR4, c[0x0][0x358] ;  /* 0x00006b00ff0477ac */ /* 0x000e620008000a00 */
[----:B------:R-:W2:Y:S06]  /*00a0*/  LDCU UR6, c[0x0][0x388] ;  /* 0x00007100ff0677ac */ /* 0x000eac0008000800 */
[----:B------:R-:W3:Y:S01]  /*00b0*/  LDC.64 R4, c[0x0][0x390] ;  /* 0x0000e400ff047b82 */ /* 0x000ee20000000a00 */
[----:B------:R-:W4:Y:S07]  /*00c0*/  LDCU UR7, c[0x0][0x3a0] ;  /* 0x00007400ff0777ac */ /* 0x000f2e0008000800 */
[----:B------:R-:W5:Y:S01]  /*00d0*/  LDC.64 R6, c[0x0][0x380] ;  /* 0x0000e000ff067b82 */ /* 0x000f620000000a00 */
[----:B0-----:R-:W-:-:S06]  /*00e0*/  IMAD.WIDE R2, R9, 0x4, R2 ;  /* 0x0000000409027825 */ /* 0x001fcc00078e0202 */
[----:B-1----:R-:W2:Y:S01]  /*00f0*/  LDG.E.CONSTANT R2, desc[UR4][R2.64] ;  /* 0x0000000402027981 */ /* 0x002ea2000c1e9900 */
[----:B---3--:R-:W-:-:S06]  /*0100*/  IMAD.WIDE R4, R9, 0x4, R4 ;  /* 0x0000000409047825 */ /* 0x008fcc00078e0204 */
[----:B------:R-:W3:Y:S01]  /*0110*/  LDG.E.CONSTANT R4, desc[UR4][R4.64] ;  /* 0x0000000404047981 */ /* 0x000ee2000c1e9900 */
[----:B--2---:R-:W-:-:S05]  /*0120*/  FMUL R0, R2, 1.4426950216293334961 ;  /* 0x3fb8aa3b02007820 */ /* 0x004fca0000400000 */
[----:B------:R-:W-:Y:S01]  /*0130*/  FSETP.GEU.AND P0, PT, R0, -126, PT ;  /* 0xc2fc00000000780b */ /* 0x000fe20003f0e000 */
[----:B---3--:R-:W-:-:S05]  /*0140*/  FMUL R10, R4, 1.4426950216293334961 ;  /* 0x3fb8aa3b040a7820 */ /* 0x008fca0000400000 */
[----:B------:R-:W-:-:S07]  /*0150*/  FSETP.GEU.AND P1, PT, R10, -126, PT ;  /* 0xc2fc00000a00780b */ /* 0x000fce0003f2e000 */
[----:B------:R-:W-:-:S04]  /*0160*/  @!P0 FMUL R0, R0, 0.5 ;  /* 0x3f00000000008820 */ /* 0x000fc80000400000 */
[----:B------:R-:W0:Y:S02]  /*0170*/  MUFU.EX2 R8, R0 ;  /* 0x0000000000087308 */ /* 0x000e240000000800 */
[----:B------:R-:W-:-:S06]  /*0180*/  @!P1 FMUL R10, R10, 0.5 ;  /* 0x3f0000000a0a9820 */ /* 0x000fcc0000400000 */
[----:B------:R-:W1:Y:S01]  /*0190*/  MUFU.EX2 R11, R10 ;  /* 0x0000000a000b7308 */ /* 0x000e620000000800 */
[----:B-----5:R-:W-:-:S04]  /*01a0*/  IMAD.WIDE R2, R9, 0x4, R6 ;  /* 0x0000000409027825 */ /* 0x020fc800078e0206 */
[----:B0-----:R-:W-:-:S04]  /*01b0*/  @!P0 FMUL R8, R8, R8 ;  /* 0x0000000808088220 */ /* 0x001fc80000400000 */
[----:B------:R-:W-:Y:S01]  /*01c0*/  FMUL R8, R8, UR6 ;  /* 0x0000000608087c20 */ /* 0x000fe20008400000 */
[----:B-1----:R-:W-:-:S04]  /*01d0*/  @!P1 FMUL R11, R11, R11 ;  /* 0x0000000b0b0b9220 */ /* 0x002fc80000400000 */
[----:B----4-:R-:W-:-:S05]  /*01e0*/  FFMA R11, R11, UR7, -R8 ;  /* 0x000000070b0b7c23 */ /* 0x010fca0008000808 */
[----:B------:R-:W-:Y:S01]  /*01f0*/  STG.E desc[UR4][R2.64], R11 ;  /* 0x0000000b02007986 */ /* 0x000fe2000c101904 */
[----:B------:R-:W-:Y:S05]  /*0200*/  EXIT ;  /* 0x000000000000794d */ /* 0x000fea0003800000 */
.L_x_109:
        /* <DEDUP_REMOVED lines=15> */
.L_x_124:


//--------------------- .text._Z24MaxBoundary_AmericanCallPfffi --------------------------
	.section	.text._Z24MaxBoundary_AmericanCallPfffi,"ax",@progbits
	.align	128
        .global         _Z24MaxBoundary_AmericanCallPfffi
        .type           _Z24MaxBoundary_AmericanCallPfffi,@function
        .size           _Z24MaxBoundary_AmericanCallPfffi,(.L_x_125 - _Z24MaxBoundary_AmericanCallPfffi)
        .other          _Z24MaxBoundary_AmericanCallPfffi,@"STO_CUDA_ENTRY STV_DEFAULT"
_Z24MaxBoundary_AmericanCallPfffi:
.text._Z24MaxBoundary_AmericanCallPfffi:
        /* <DEDUP_REMOVED lines=15> */
.L_x_110:
        /* <DEDUP_REMOVED lines=9> */
.L_x_125:


//--------------------- .text._Z24MaxBoundary_EuropeanCallPffPKfS1_fi --------------------------
	.section	.text._Z24MaxBoundary_EuropeanCallPffPKfS1_fi,"ax",@progbits
	.align	128
        .global         _Z24MaxBoundary_EuropeanCallPffPKfS1_fi
        .type           _Z24MaxBoundary_EuropeanCallPffPKfS1_fi,@function
        .size           _Z24MaxBoundary_EuropeanCallPffPKfS1_fi,(.L_x_126 - _Z24MaxBoundary_EuropeanCallPffPKfS1_fi)
        .other          _Z24MaxBoundary_EuropeanCallPffPKfS1_fi,@"STO_CUDA_ENTRY STV_DEFAULT"
_Z24MaxBoundary_EuropeanCallPffPKfS1_fi:
.text._Z24MaxBoundary_EuropeanCallPffPKfS1_fi:
        /* <DEDUP_REMOVED lines=33> */
.L_x_111:
        /* <DEDUP_REMOVED lines=15> */
.L_x_126:


//--------------------- .text._Z3PutPfPKffi       --------------------------
	.section	.text._Z3PutPfPKffi,"ax",@progbits
	.align	128
        .global         _Z3PutPfPKffi
        .type           _Z3PutPfPKffi,@function
        .size           _Z3PutPfPKffi,(.L_x_127 - _Z3PutPfPKffi)
        .other          _Z3PutPfPKffi,@"STO_CUDA_ENTRY STV_DEFAULT"
_Z3PutPfPKffi:
.text._Z3PutPfPKffi:
        /* <DEDUP_REMOVED lines=12> */
[----:B0-----:R-:W-:-:S06]  /*00c0*/  IMAD.WIDE R2, R7, 0x4, R2 ;  /* 0x0000000407027825 */ /* 0x001fcc00078e0202 */
[----:B-1----:R-:W2:Y:S01]  /*00d0*/  LDG.E.CONSTANT R2, desc[UR4][R2.64] ;  /* 0x0000000402027981 */ /* 0x002ea2000c1e9900 */
[----:B---3--:R-:W-:-:S04]  /*00e0*/  IMAD.WIDE R4, R7, 0x4, R4 ;  /* 0x0000000407047825 */ /* 0x008fc800078e0204 */
[----:B--2---:R-:W-:-:S05]  /*00f0*/  FADD R0, -R2, UR6 ;  /* 0x0000000602007e21 */ /* 0x004fca0008000100 */
[----:B------:R-:W-:-:S05]  /*0100*/  FMNMX R7, RZ, R0, !PT ;  /* 0x00000000ff077209 */ /* 0x000fca0007800000 */
[----:B------:R-:W-:Y:S01]  /*0110*/  STG.E desc[UR4][R4.64], R7 ;  /* 0x0000000704007986 */ /* 0x000fe2000c101904 */
[----:B------:R-:W-:Y:S05]  /*0120*/  EXIT ;  /* 0x000000000000794d */ /* 0x000fea0003800000 */
.L_x_112:
        /* <DEDUP_REMOVED lines=13> */
.L_x_127:


//--------------------- .text._Z4CallPfPKffi      --------------------------
	.section	.text._Z4CallPfPKffi,"ax",@progbits
	.align	128
        .global         _Z4CallPfPKffi
        .type           _Z4CallPfPKffi,@function
        .size           _Z4CallPfPKffi,(.L_x_128 - _Z4CallPfPKffi)
        .other          _Z4CallPfPKffi,@"STO_CUDA_ENTRY STV_DEFAULT"
_Z4CallPfPKffi:
.text._Z4CallPfPKffi:
        /* <DEDUP_REMOVED lines=15> */
[----:B--2---:R-:W-:-:S05]  /*00f0*/  FADD R0, R2, -UR6 ;  /* 0x8000000602007e21 */ /* 0x004fca0008000000 */
[----:B------:R-:W-:-:S05]  /*0100*/  FMNMX R7, RZ, R0, !PT ;  /* 0x00000000ff077209 */ /* 0x000fca0007800000 */
[----:B------:R-:W-:Y:S01]  /*0110*/  STG.E desc[UR4][R4.64], R7 ;  /* 0x0000000704007986 */ /* 0x000fe2000c101904 */
[----:B------:R-:W-:Y:S05]  /*0120*/  EXIT ;  /* 0x000000000000794d */ /* 0x000fea0003800000 */
.L_x_113:
        /* <DEDUP_REMOVED lines=13> */
.L_x_128:


//--------------------- .text._Z16Saxis_InitializePfffi --------------------------
	.section	.text._Z16Saxis_InitializePfffi,"ax",@progbits
	.align	128
        .global         _Z16Saxis_InitializePfffi
        .type           _Z16Saxis_InitializePfffi,@function
        .size           _Z16Saxis_InitializePfffi,(.L_x_129 - _Z16Saxis_InitializePfffi)
        .other          _Z16Saxis_InitializePfffi,@"STO_CUDA_ENTRY STV_DEFAULT"
_Z16Saxis_InitializePfffi:
.text._Z16Saxis_InitializePfffi:
        /* <DEDUP_REMOVED lines=10> */
[----:B------:R-:W-:-:S06]  /*00a0*/  I2FP.F32.S32 R7, R5 ;  /* 0x0000000500077245 */ /* 0x000fcc0000201400 */
[----:B------:R-:W2:Y:S01]  /*00b0*/  LDC.64 R2, c[0x0][0x380] ;  /* 0x0000e000ff027b82 */ /* 0x000ea20000000a00 */
[----:B0-----:R-:W-:Y:S01]  /*00c0*/  FFMA R7, R7, R9, R8 ;  /* 0x0000000907077223 */ /* 0x001fe20000000008 */
[----:B--2---:R-:W-:-:S05]  /*00d0*/  IMAD.WIDE R2, R5, 0x4, R2 ;  /* 0x0000000405027825 */ /* 0x004fca00078e0202 */
[----:B-1----:R-:W-:Y:S01]  /*00e0*/  STG.E desc[UR4][R2.64], R7 ;  /* 0x0000000702007986 */ /* 0x002fe2000c101904 */
[----:B------:R-:W-:Y:S05]  /*00f0*/  EXIT ;  /* 0x000000000000794d */ /* 0x000fea0003800000 */
.L_x_114:
        /* <DEDUP_REMOVED lines=16> */
.L_x_129:


//--------------------- .nv.shared._Z23ImplicitKernel_AmericanPfPKfS1_S1_S1_S1_S1_ffii --------------------------
	.section	.nv.shared._Z23ImplicitKernel_AmericanPfPKfS1_S1_S1_S1_S1_ffii,"aw",@nobits
	.sectionflags	@""
	.align	16
	.zero		1024


//--------------------- .nv.shared.reserved.0     --------------------------
	.section	.nv.shared.reserved.0,"aw",@nobits
	.weak		__nv_reservedSMEM_offset_0_alias
	.size		__nv_reservedSMEM_offset_0_alias, 0, 64
	.other		__nv_reservedSMEM_offset_0_alias,@"STO_CUDA_RESERVED_SHARED STV_DEFAULT"
__nv_reservedSMEM_offset_0_alias:
	.zero		0
	.zero		64


//--------------------- .nv.shared._Z23ImplicitKernel_EuropeanPfPKfS1_S1_S1_S1_S1_ffii --------------------------
	.section	.nv.shared._Z23ImplicitKernel_EuropeanPfPKfS1_S1_S1_S1_S1_ffii,"aw",@nobits
	.sectionflags	@""
	.align	16
	.zero		1024


//--------------------- .nv.shared._Z23ExplicitKernel_EuropeanPfPKfS1_S1_S1_ffS1_S1_ii --------------------------
	.section	.nv.shared._Z23ExplicitKernel_EuropeanPfPKfS1_S1_S1_ffS1_S1_ii,"aw",@nobits
	.sectionflags	@""
	.align	16
	.zero		1024


//--------------------- .nv.shared._Z23ExplicitKernel_AmericanPfPKfS1_S1_S1_ffS1_S1_ii --------------------------
	.section	.nv.shared._Z23ExplicitKernel_AmericanPfPKfS1_S1_S1_ffS1_S1_ii,"aw",@nobits
	.sectionflags	@""
	.align	16
	.zero		1024


//--------------------- .nv.shared._Z23MinBoundary_AmericanPutPfffi --------------------------
	.section	.nv.shared._Z23MinBoundary_AmericanPutPfffi,"aw",@nobits
	.sectionflags	@""
	.align	16
	.zero		1024


//--------------------- .nv.shared._Z23MinBoundary_EuropeanPutPffPKfS1_fi --------------------------
	.section	.nv.shared._Z23MinBoundary_EuropeanPutPffPKfS1_fi,"aw",@nobits
	.sectionflags	@""
	.align	16
	.zero		1024


//--------------------- .nv.shared._Z24MaxBoundary_AmericanCallPfffi --------------------------
	.section	.nv.shared._Z24MaxBoundary_AmericanCallPfffi,"aw",@nobits
	.sectionflags	@""
	.align	16
	.zero		1024


//--------------------- .nv.shared._Z24MaxBoundary_EuropeanCallPffPKfS1_fi --------------------------
	.section	.nv.shared._Z24MaxBoundary_EuropeanCallPffPKfS1_fi,"aw",@nobits
	.sectionflags	@""
	.align	16
	.zero		1024


//--------------------- .nv.shared._Z3PutPfPKffi  --------------------------
	.section	.nv.shared._Z3PutPfPKffi,"aw",@nobits
	.sectionflags	@""
	.align	16
	.zero		1024


//--------------------- .nv.shared._Z4CallPfPKffi --------------------------
	.section	.nv.shared._Z4CallPfPKffi,"aw",@nobits
	.sectionflags	@""
	.align	16
	.zero		1024


//--------------------- .nv.shared._Z16Saxis_InitializePfffi --------------------------
	.section	.nv.shared._Z16Saxis_InitializePfffi,"aw",@nobits
	.sectionflags	@""
	.align	16
	.zero		1024


//--------------------- .nv.constant0._Z23ImplicitKernel_AmericanPfPKfS1_S1_S1_S1_S1_ffii --------------------------
	.section	.nv.constant0._Z23ImplicitKernel_AmericanPfPKfS1_S1_S1_S1_S1_ffii,"a",@progbits
	.sectionflags	@""
	.align	4
.nv.constant0._Z23ImplicitKernel_AmericanPfPKfS1_S1_S1_S1_S1_ffii:
	.zero		968


//--------------------- .nv.constant0._Z23ImplicitKernel_EuropeanPfPKfS1_S1_S1_S1_S1_ffii --------------------------
	.section	.nv.constant0._Z23ImplicitKernel_EuropeanPfPKfS1_S1_S1_S1_S1_ffii,"a",@progbits
	.sectionflags	@""
	.align	4
.nv.constant0._Z23ImplicitKernel_EuropeanPfPKfS1_S1_S1_S1_S1_ffii:
	.zero		968


//--------------------- .nv.constant0._Z23ExplicitKernel_EuropeanPfPKfS1_S1_S1_ffS1_S1_ii --------------------------
	.section	.nv.constant0._Z23ExplicitKernel_EuropeanPfPKfS1_S1_S1_ffS1_S1_ii,"a",@progbits
	.sectionflags	@""
	.align	4
.nv.constant0._Z23ExplicitKernel_EuropeanPfPKfS1_S1_S1_ffS1_S1_ii:
	.zero		968


//--------------------- .nv.constant0._Z23ExplicitKernel_AmericanPfPKfS1_S1_S1_ffS1_S1_ii --------------------------
	.section	.nv.constant0._Z23ExplicitKernel_AmericanPfPKfS1_S1_S1_ffS1_S1_ii,"a",@progbits
	.sectionflags	@""
	.align	4
.nv.constant0._Z23ExplicitKernel_AmericanPfPKfS1_S1_S1_ffS1_S1_ii:
	.zero		968


//--------------------- .nv.constant0._Z23MinBoundary_AmericanPutPfffi --------------------------
	.section	.nv.constant0._Z23MinBoundary_AmericanPutPfffi,"a",@progbits
	.sectionflags	@""
	.align	4
.nv.constant0._Z23MinBoundary_AmericanPutPfffi:
	.zero		916


//--------------------- .nv.constant0._Z23MinBoundary_EuropeanPutPffPKfS1_fi --------------------------
	.section	.nv.constant0._Z23MinBoundary_EuropeanPutPffPKfS1_fi,"a",@progbits
	.sectionflags	@""
	.align	4
.nv.constant0._Z23MinBoundary_EuropeanPutPffPKfS1_fi:
	.zero		936


//--------------------- .nv.constant0._Z24MaxBoundary_AmericanCallPfffi --------------------------
	.section	.nv.constant0._Z24MaxBoundary_AmericanCallPfffi,"a",@progbits
	.sectionflags	@""
	.align	4
.nv.constant0._Z24MaxBoundary_AmericanCallPfffi:
	.zero		916


//--------------------- .nv.constant0._Z24MaxBoundary_EuropeanCallPffPKfS1_fi --------------------------
	.section	.nv.constant0._Z24MaxBoundary_EuropeanCallPffPKfS1_fi,"a",@progbits
	.sectionflags	@""
	.align	4
.nv.constant0._Z24MaxBoundary_EuropeanCallPffPKfS1_fi:
	.zero		936


//--------------------- .nv.constant0._Z3PutPfPKffi --------------------------
	.section	.nv.constant0._Z3PutPfPKffi,"a",@progbits
	.sectionflags	@""
	.align	4
.nv.constant0._Z3PutPfPKffi:
	.zero		920


//--------------------- .nv.constant0._Z4CallPfPKffi --------------------------
	.section	.nv.constant0._Z4CallPfPKffi,"a",@progbits
	.sectionflags	@""
	.align	4
.nv.constant0._Z4CallPfPKffi:
	.zero		920


//--------------------- .nv.constant0._Z16Saxis_InitializePfffi --------------------------
	.section	.nv.constant0._Z16Saxis_InitializePfffi,"a",@progbits
	.sectionflags	@""
	.align	4
.nv.constant0._Z16Saxis_InitializePfffi:
	.zero		916


//--------------------- SYMBOLS --------------------------

	.type		.nv.reservedSmem.offset0,@object
	.size		.nv.reservedSmem.offset0,0x4
	.type		.nv.reservedSmem.cap,@object
	.size		.nv.reservedSmem.cap,0x4
